# CuTe-DSL kernel — source=fa4 family=fa4_bwd_sm90
# config = {"dtype": "Float16", "causal": true, "head_dim": 96}


// ===== COMPILED SASS (sm_90) =====

	.headerflags	@"EF_CUDA_TEXMODE_UNIFIED EF_CUDA_64BIT_ADDRESS EF_CUDA_ACCELERATORS EF_CUDA_SM90 EF_CUDA_VIRTUAL_SM(EF_CUDA_SM90)"
	.elftype	@"ET_EXEC"


//--------------------- .nv.info                  --------------------------
	.section	.nv.info,"",@"SHT_CUDA_INFO"
	.align	4


	//----- nvinfo : EIATTR_REGCOUNT
	.align		4
        /*0000*/ 	.byte	0x04, 0x2f
        /*0002*/ 	.short	(.L_1 - .L_0)
	.align		4
.L_0:
        /*0004*/ 	.word	index@(kernel_cutlass_kernel_flash_attncuteflash_bwd_sm90FlashAttentionBackwardSm90_object_at__tensor0000o9611101213_tensor0000o9611101213_tensor0000o9611101213_tensor0000o9611101213_tensor0000o_0)
        /*0008*/ 	.word	0x000000a8


	//----- nvinfo : EIATTR_FRAME_SIZE
	.align		4
.L_1:
        /*000c*/ 	.byte	0x04, 0x11
        /*000e*/ 	.short	(.L_3 - .L_2)
	.align		4
.L_2:
        /*0010*/ 	.word	index@(kernel_cutlass_kernel_flash_attncuteflash_bwd_sm90FlashAttentionBackwardSm90_object_at__tensor0000o9611101213_tensor0000o9611101213_tensor0000o9611101213_tensor0000o9611101213_tensor0000o_0)
        /*0014*/ 	.word	0x00000000


	//----- nvinfo : EIATTR_MIN_STACK_SIZE
	.align		4
.L_3:
        /*0018*/ 	.byte	0x04, 0x12
        /*001a*/ 	.short	(.L_5 - .L_4)
	.align		4
.L_4:
        /*001c*/ 	.word	index@(kernel_cutlass_kernel_flash_attncuteflash_bwd_sm90FlashAttentionBackwardSm90_object_at__tensor0000o9611101213_tensor0000o9611101213_tensor0000o9611101213_tensor0000o9611101213_tensor0000o_0)
        /*0020*/ 	.word	0x00000000
.L_5:


//--------------------- .nv.info.kernel_cutlass_kernel_flash_attncuteflash_bwd_sm90FlashAttentionBackwardSm90_object_at__tensor0000o9611101213_tensor0000o9611101213_tensor0000o9611101213_tensor0000o9611101213_tensor0000o_0 --------------------------
	.section	.nv.info.kernel_cutlass_kernel_flash_attncuteflash_bwd_sm90FlashAttentionBackwardSm90_object_at__tensor0000o9611101213_tensor0000o9611101213_tensor0000o9611101213_tensor0000o9611101213_tensor0000o_0,"",@"SHT_CUDA_INFO"
	.sectionflags	@""
	.align	4


	//----- nvinfo : EIATTR_CUDA_API_VERSION
	.align		4
        /*0000*/ 	.byte	0x04, 0x37
        /*0002*/ 	.short	(.L_7 - .L_6)
.L_6:
        /*0004*/ 	.word	0x00000081


	//----- nvinfo : EIATTR_KPARAM_INFO
	.align		4
.L_7:
        /*0008*/ 	.byte	0x04, 0x17
        /*000a*/ 	.short	(.L_9 - .L_8)
.L_8:
        /*000c*/ 	.word	0x00000000
        /*0010*/ 	.short	0x0018
        /*0012*/ 	.short	0x0400
        /*0014*/ 	.byte	0x00, 0xf0, 0x31, 0x00


	//----- nvinfo : EIATTR_KPARAM_INFO
	.align		4
.L_9:
        /*0018*/ 	.byte	0x04, 0x17
        /*001a*/ 	.short	(.L_11 - .L_10)
.L_10:
        /*001c*/ 	.word	0x00000000
        /*0020*/ 	.short	0x0017
        /*0022*/ 	.short	0x03fc
        /*0024*/ 	.byte	0x00, 0xf0, 0x11, 0x00


	//----- nvinfo : EIATTR_KPARAM_INFO
	.align		4
.L_11:
        /*0028*/ 	.byte	0x04, 0x17
        /*002a*/ 	.short	(.L_13 - .L_12)
.L_12:
        /*002c*/ 	.word	0x00000000
        /*0030*/ 	.short	0x0016
        /*0032*/ 	.short	0x03f8
        /*0034*/ 	.byte	0x00, 0xf0, 0x11, 0x00


	//----- nvinfo : EIATTR_KPARAM_INFO
	.align		4
.L_13:
        /*0038*/ 	.byte	0x04, 0x17
        /*003a*/ 	.short	(.L_15 - .L_14)
.L_14:
        /*003c*/ 	.word	0x00000000
        /*0040*/ 	.short	0x0015
        /*0042*/ 	.short	0x03f4
        /*0044*/ 	.byte	0x00, 0xf0, 0x11, 0x00


	//----- nvinfo : EIATTR_KPARAM_INFO
	.align		4
.L_15:
        /*0048*/ 	.byte	0x04, 0x17
        /*004a*/ 	.short	(.L_17 - .L_16)
.L_16:
        /*004c*/ 	.word	0x00000000
        /*0050*/ 	.short	0x0014
        /*0052*/ 	.short	0x03f0
        /*0054*/ 	.byte	0x00, 0xf0, 0x11, 0x00


	//----- nvinfo : EIATTR_KPARAM_INFO
	.align		4
.L_17:
        /*0058*/ 	.byte	0x04, 0x17
        /*005a*/ 	.short	(.L_19 - .L_18)
.L_18:
        /*005c*/ 	.word	0x00000000
        /*0060*/ 	.short	0x0013
        /*0062*/ 	.short	0x03ec
        /*0064*/ 	.byte	0x00, 0xf0, 0x11, 0x00


	//----- nvinfo : EIATTR_KPARAM_INFO
	.align		4
.L_19:
        /*0068*/ 	.byte	0x04, 0x17
        /*006a*/ 	.short	(.L_21 - .L_20)
.L_20:
        /*006c*/ 	.word	0x00000000
        /*0070*/ 	.short	0x0012
        /*0072*/ 	.short	0x03eb
        /*0074*/ 	.byte	0x00, 0xf0, 0x05, 0x00


	//----- nvinfo : EIATTR_KPARAM_INFO
	.align		4
.L_21:
        /*0078*/ 	.byte	0x04, 0x17
        /*007a*/ 	.short	(.L_23 - .L_22)
.L_22:
        /*007c*/ 	.word	0x00000000
        /*0080*/ 	.short	0x0011
        /*0082*/ 	.short	0x03ea
        /*0084*/ 	.byte	0x00, 0xf0, 0x05, 0x00


	//----- nvinfo : EIATTR_KPARAM_INFO
	.align		4
.L_23:
        /*0088*/ 	.byte	0x04, 0x17
        /*008a*/ 	.short	(.L_25 - .L_24)
.L_24:
        /*008c*/ 	.word	0x00000000
        /*0090*/ 	.short	0x0010
        /*0092*/ 	.short	0x03e9
        /*0094*/ 	.byte	0x00, 0xf0, 0x05, 0x00


	//----- nvinfo : EIATTR_KPARAM_INFO
	.align		4
.L_25:
        /*0098*/ 	.byte	0x04, 0x17
        /*009a*/ 	.short	(.L_27 - .L_26)
.L_26:
        /*009c*/ 	.word	0x00000000
        /*00a0*/ 	.short	0x000f
        /*00a2*/ 	.short	0x03e8
        /*00a4*/ 	.byte	0x00, 0xf0, 0x05, 0x00


	//----- nvinfo : EIATTR_KPARAM_INFO
	.align		4
.L_27:
        /*00a8*/ 	.byte	0x04, 0x17
        /*00aa*/ 	.short	(.L_29 - .L_28)
.L_28:
        /*00ac*/ 	.word	0x00000000
        /*00b0*/ 	.short	0x000e
        /*00b2*/ 	.short	0x03c0
        /*00b4*/ 	.byte	0x00, 0xf0, 0xa1, 0x00


	//----- nvinfo : EIATTR_KPARAM_INFO
	.align		4
.L_29:
        /*00b8*/ 	.byte	0x04, 0x17
        /*00ba*/ 	.short	(.L_31 - .L_30)
.L_30:
        /*00bc*/ 	.word	0x00000000
        /*00c0*/ 	.short	0x000d
        /*00c2*/ 	.short	0x0398
        /*00c4*/ 	.byte	0x00, 0xf0, 0xa1, 0x00


	//----- nvinfo : EIATTR_KPARAM_INFO
	.align		4
.L_31:
        /*00c8*/ 	.byte	0x04, 0x17
        /*00ca*/ 	.short	(.L_33 - .L_32)
.L_32:
        /*00cc*/ 	.word	0x00000000
        /*00d0*/ 	.short	0x000c
        /*00d2*/ 	.short	0x0370
        /*00d4*/ 	.byte	0x00, 0xf0, 0xa1, 0x00


	//----- nvinfo : EIATTR_KPARAM_INFO
	.align		4
.L_33:
        /*00d8*/ 	.byte	0x04, 0x17
        /*00da*/ 	.short	(.L_35 - .L_34)
.L_34:
        /*00dc*/ 	.word	0x00000000
        /*00e0*/ 	.short	0x000b
        /*00e2*/ 	.short	0x02f0
        /*00e4*/ 	.byte	0x00, 0xf0, 0x01, 0x02


	//----- nvinfo : EIATTR_KPARAM_INFO
	.align		4
.L_35:
        /*00e8*/ 	.byte	0x04, 0x17
        /*00ea*/ 	.short	(.L_37 - .L_36)
.L_36:
        /*00ec*/ 	.word	0x00000000
        /*00f0*/ 	.short	0x000a
        /*00f2*/ 	.short	0x0270
        /*00f4*/ 	.byte	0x00, 0xf0, 0x01, 0x02


	//----- nvinfo : EIATTR_KPARAM_INFO
	.align		4
.L_37:
        /*00f8*/ 	.byte	0x04, 0x17
        /*00fa*/ 	.short	(.L_39 - .L_38)
.L_38:
        /*00fc*/ 	.word	0x00000000
        /*0100*/ 	.short	0x0009
        /*0102*/ 	.short	0x01f0
        /*0104*/ 	.byte	0x00, 0xf0, 0x01, 0x02


	//----- nvinfo : EIATTR_KPARAM_INFO
	.align		4
.L_39:
        /*0108*/ 	.byte	0x04, 0x17
        /*010a*/ 	.short	(.L_41 - .L_40)
.L_40:
        /*010c*/ 	.word	0x00000000
        /*0110*/ 	.short	0x0008
        /*0112*/ 	.short	0x0170
        /*0114*/ 	.byte	0x00, 0xf0, 0x01, 0x02


	//----- nvinfo : EIATTR_KPARAM_INFO
	.align		4
.L_41:
        /*0118*/ 	.byte	0x04, 0x17
        /*011a*/ 	.short	(.L_43 - .L_42)
.L_42:
        /*011c*/ 	.word	0x00000000
        /*0120*/ 	.short	0x0007
        /*0122*/ 	.short	0x00f0
        /*0124*/ 	.byte	0x00, 0xf0, 0x01, 0x02


	//----- nvinfo : EIATTR_KPARAM_INFO
	.align		4
.L_43:
        /*0128*/ 	.byte	0x04, 0x17
        /*012a*/ 	.short	(.L_45 - .L_44)
.L_44:
        /*012c*/ 	.word	0x00000000
        /*0130*/ 	.short	0x0006
        /*0132*/ 	.short	0x0070
        /*0134*/ 	.byte	0x00, 0xf0, 0x01, 0x02


	//----- nvinfo : EIATTR_KPARAM_INFO
	.align		4
.L_45:
        /*0138*/ 	.byte	0x04, 0x17
        /*013a*/ 	.short	(.L_47 - .L_46)
.L_46:
        /*013c*/ 	.word	0x00000000
        /*0140*/ 	.short	0x0005
        /*0142*/ 	.short	0x003c
        /*0144*/ 	.byte	0x00, 0xf0, 0x31, 0x00


	//----- nvinfo : EIATTR_KPARAM_INFO
	.align		4
.L_47:
        /*0148*/ 	.byte	0x04, 0x17
        /*014a*/ 	.short	(.L_49 - .L_48)
.L_48:
        /*014c*/ 	.word	0x00000000
        /*0150*/ 	.short	0x0004
        /*0152*/ 	.short	0x0030
        /*0154*/ 	.byte	0x00, 0xf0, 0x31, 0x00


	//----- nvinfo : EIATTR_KPARAM_INFO
	.align		4
.L_49:
        /*0158*/ 	.byte	0x04, 0x17
        /*015a*/ 	.short	(.L_51 - .L_50)
.L_50:
        /*015c*/ 	.word	0x00000000
        /*0160*/ 	.short	0x0003
        /*0162*/ 	.short	0x0024
        /*0164*/ 	.byte	0x00, 0xf0, 0x31, 0x00


	//----- nvinfo : EIATTR_KPARAM_INFO
	.align		4
.L_51:
        /*0168*/ 	.byte	0x04, 0x17
        /*016a*/ 	.short	(.L_53 - .L_52)
.L_52:
        /*016c*/ 	.word	0x00000000
        /*0170*/ 	.short	0x0002
        /*0172*/ 	.short	0x0018
        /*0174*/ 	.byte	0x00, 0xf0, 0x31, 0x00


	//----- nvinfo : EIATTR_KPARAM_INFO
	.align		4
.L_53:
        /*0178*/ 	.byte	0x04, 0x17
        /*017a*/ 	.short	(.L_55 - .L_54)
.L_54:
        /*017c*/ 	.word	0x00000000
        /*0180*/ 	.short	0x0001
        /*0182*/ 	.short	0x000c
        /*0184*/ 	.byte	0x00, 0xf0, 0x31, 0x00


	//----- nvinfo : EIATTR_KPARAM_INFO
	.align		4
.L_55:
        /*0188*/ 	.byte	0x04, 0x17
        /*018a*/ 	.short	(.L_57 - .L_56)
.L_56:
        /*018c*/ 	.word	0x00000000
        /*0190*/ 	.short	0x0000
        /*0192*/ 	.short	0x0000
        /*0194*/ 	.byte	0x00, 0xf0, 0x31, 0x00


	//----- nvinfo : EIATTR_SPARSE_MMA_MASK
	.align		4
.L_57:
        /*0198*/ 	.byte	0x03, 0x50
        /*019a*/ 	.short	0x0000


	//----- nvinfo : EIATTR_MAXREG_COUNT
	.align		4
        /*019c*/ 	.byte	0x03, 0x1b
        /*019e*/ 	.short	0x00a8


	//----- nvinfo : EIATTR_COOP_GROUP_MASK_REGIDS
	.align		4
        /*01a0*/ 	.byte	0x04, 0x29
        /*01a2*/ 	.short	(.L_59 - .L_58)


	//   ....[0]....
.L_58:
        /*01a4*/ 	.word	0xffffffff


	//----- nvinfo : EIATTR_COOP_GROUP_INSTR_OFFSETS
	.align		4
.L_59:
        /*01a8*/ 	.byte	0x04, 0x28
        /*01aa*/ 	.short	(.L_61 - .L_60)


	//   ....[0]....
.L_60:
        /*01ac*/ 	.word	0x00002ce0


	//----- nvinfo : EIATTR_REG_RECONFIG
	.align		4
.L_61:
        /*01b0*/ 	.byte	0x01, 0x54
	.zero		2


	//----- nvinfo : EIATTR_MBARRIER_INSTR_OFFSETS
	.align		4
        /*01b4*/ 	.byte	0x04, 0x39
        /*01b6*/ 	.short	(.L_63 - .L_62)


	//   ....[0]....
.L_62:
        /*01b8*/ 	.word	0x000002d0
        /*01bc*/ 	.word	0x000000ff
        /*01c0*/ 	.word	0x00000000
        /*01c4*/ 	.short	0x0100
        /*01c6*/ 	.byte	0x08
	.zero		1


	//   ....[1]....
        /*01c8*/ 	.word	0x000002e0
        /*01cc*/ 	.word	0x000000ff
        /*01d0*/ 	.word	0x00000008
        /*01d4*/ 	.short	0x0100
        /*01d6*/ 	.byte	0x08
	.zero		1


	//   ....[2]....
        /*01d8*/ 	.word	0x000002f0
        /*01dc*/ 	.word	0x000000ff
        /*01e0*/ 	.word	0x00000010
        /*01e4*/ 	.short	0x0100
        /*01e6*/ 	.byte	0x08
	.zero		1


	//   ....[3]....
        /*01e8*/ 	.word	0x00000300
        /*01ec*/ 	.word	0x000000ff
        /*01f0*/ 	.word	0x00000018
        /*01f4*/ 	.short	0x0100
        /*01f6*/ 	.byte	0x08
	.zero		1


	//   ....[4]....
        /*01f8*/ 	.word	0x00000310
        /*01fc*/ 	.word	0x000000ff
        /*0200*/ 	.word	0x00000020
        /*0204*/ 	.short	0x0100
        /*0206*/ 	.byte	0x09
	.zero		1


	//   ....[5]....
        /*0208*/ 	.word	0x00000320
        /*020c*/ 	.word	0x000000ff
        /*0210*/ 	.word	0x00000028
        /*0214*/ 	.short	0x0100
        /*0216*/ 	.byte	0x09
	.zero		1


	//   ....[6]....
        /*0218*/ 	.word	0x00000330
        /*021c*/ 	.word	0x000000ff
        /*0220*/ 	.word	0x00000030
        /*0224*/ 	.short	0x0100
        /*0226*/ 	.byte	0x09
	.zero		1


	//   ....[7]....
        /*0228*/ 	.word	0x00000340
        /*022c*/ 	.word	0x000000ff
        /*0230*/ 	.word	0x00000038
        /*0234*/ 	.short	0x0100
        /*0236*/ 	.byte	0x09
	.zero		1


	//   ....[8]....
        /*0238*/ 	.word	0x00000580
        /*023c*/ 	.word	0x000000ff
        /*0240*/ 	.word	0x00000010
        /*0244*/ 	.short	0x010a
        /*0246*/ 	.byte	0x21
	.zero		1


	//   ....[9]....
        /*0248*/ 	.word	0x00000f70
        /*024c*/ 	.word	0x000000ff
        /*0250*/ 	.word	0x00000030
        /*0254*/ 	.short	0x010a
        /*0256*/ 	.byte	0x21
	.zero		1


	//   ....[10]....
        /*0258*/ 	.word	0x000015b0
        /*025c*/ 	.word	0x000000ff
        /*0260*/ 	.word	0x00000018
        /*0264*/ 	.short	0x010a
        /*0266*/ 	.byte	0x21
	.zero		1


	//   ....[11]....
        /*0268*/ 	.word	0x00001810
        /*026c*/ 	.word	0x000000ff
        /*0270*/ 	.word	0x00000038
        /*0274*/ 	.short	0x010a
        /*0276*/ 	.byte	0x21
	.zero		1


	//   ....[12]....
        /*0278*/ 	.word	0x00001ac0
        /*027c*/ 	.word	0x000000ff
        /*0280*/ 	.word	0x00000010
        /*0284*/ 	.short	0x010a
        /*0286*/ 	.byte	0x21
	.zero		1


	//   ....[13]....
        /*0288*/ 	.word	0x00001d70
        /*028c*/ 	.word	0x000000ff
        /*0290*/ 	.word	0x00000030
        /*0294*/ 	.short	0x010a
        /*0296*/ 	.byte	0x21
	.zero		1


	//   ....[14]....
        /*0298*/ 	.word	0x000020b0
        /*029c*/ 	.word	0x000000ff
        /*02a0*/ 	.word	0x00000018
        /*02a4*/ 	.short	0x010a
        /*02a6*/ 	.byte	0x21
	.zero		1


	//   ....[15]....
        /*02a8*/ 	.word	0x00002430
        /*02ac*/ 	.word	0x000000ff
        /*02b0*/ 	.word	0x00000038
        /*02b4*/ 	.short	0x010a
        /*02b6*/ 	.byte	0x21
	.zero		1


	//   ....[16]....
        /*02b8*/ 	.word	0x000035d0
        /*02bc*/ 	.word	0x000000ff
        /*02c0*/ 	.word	0x00000000
        /*02c4*/ 	.short	0x010a
        /*02c6*/ 	.byte	0x16
	.zero		1


	//   ....[17]....
        /*02c8*/ 	.word	0x00003640
        /*02cc*/ 	.word	0x000000ff
        /*02d0*/ 	.word	0x00000000
        /*02d4*/ 	.short	0x010a
        /*02d6*/ 	.byte	0x16
	.zero		1


	//   ....[18]....
        /*02d8*/ 	.word	0x000038a0
        /*02dc*/ 	.word	0x000000ff
        /*02e0*/ 	.word	0x00000020
        /*02e4*/ 	.short	0x010a
        /*02e6*/ 	.byte	0x16
	.zero		1


	//   ....[19]....
        /*02e8*/ 	.word	0x000038c0
        /*02ec*/ 	.word	0x000000ff
        /*02f0*/ 	.word	0x00000020
        /*02f4*/ 	.short	0x010a
        /*02f6*/ 	.byte	0x16
	.zero		1


	//   ....[20]....
        /*02f8*/ 	.word	0x00005240
        /*02fc*/ 	.word	0x000000ff
        /*0300*/ 	.word	0x00000030
        /*0304*/ 	.short	0x0101
        /*0306*/ 	.byte	0x16
	.zero		1


	//   ....[21]....
        /*0308*/ 	.word	0x000054a0
        /*030c*/ 	.word	0x000000ff
        /*0310*/ 	.word	0x00000010
        /*0314*/ 	.short	0x0101
        /*0316*/ 	.byte	0x16
	.zero		1


	//   ....[22]....
        /*0318*/ 	.word	0x000064e0
        /*031c*/ 	.word	0x00000005
        /*0320*/ 	.word	0x00000010
        /*0324*/ 	.short	0x010a
        /*0326*/ 	.byte	0x3f
	.zero		1


	//   ....[23]....
        /*0328*/ 	.word	0x00006560
        /*032c*/ 	.word	0x00000005
        /*0330*/ 	.word	0x00000030
        /*0334*/ 	.short	0x010a
        /*0336*/ 	.byte	0x3f
	.zero		1


	//   ....[24]....
        /*0338*/ 	.word	0x000065d0
        /*033c*/ 	.word	0x00000009
        /*0340*/ 	.word	0x00000018
        /*0344*/ 	.short	0x010a
        /*0346*/ 	.byte	0x3f
	.zero		1


	//   ....[25]....
        /*0348*/ 	.word	0x00006640
        /*034c*/ 	.word	0x00000009
        /*0350*/ 	.word	0x00000038
        /*0354*/ 	.short	0x010a
        /*0356*/ 	.byte	0x3f
	.zero		1


	//   ....[26]....
        /*0358*/ 	.word	0x000066c0
        /*035c*/ 	.word	0x00000009
        /*0360*/ 	.word	0x00000010
        /*0364*/ 	.short	0x010a
        /*0366*/ 	.byte	0x3f
	.zero		1


	//   ....[27]....
        /*0368*/ 	.word	0x00006730
        /*036c*/ 	.word	0x00000009
        /*0370*/ 	.word	0x00000030
        /*0374*/ 	.short	0x010a
        /*0376*/ 	.byte	0x3f
	.zero		1


	//   ....[28]....
        /*0378*/ 	.word	0x000067a0
        /*037c*/ 	.word	0x00000005
        /*0380*/ 	.word	0x00000018
        /*0384*/ 	.short	0x010a
        /*0386*/ 	.byte	0x3f
	.zero		1


	//   ....[29]....
        /*0388*/ 	.word	0x00006810
        /*038c*/ 	.word	0x00000005
        /*0390*/ 	.word	0x00000038
        /*0394*/ 	.short	0x010a
        /*0396*/ 	.byte	0x3f
	.zero		1


	//   ....[30]....
        /*0398*/ 	.word	0x00006890
        /*039c*/ 	.word	0x00000007
        /*03a0*/ 	.word	0x00000000
        /*03a4*/ 	.short	0x010a
        /*03a6*/ 	.byte	0x3f
	.zero		1


	//   ....[31]....
        /*03a8*/ 	.word	0x00006900
        /*03ac*/ 	.word	0x0000000b
        /*03b0*/ 	.word	0x00000020
        /*03b4*/ 	.short	0x010a
        /*03b6*/ 	.byte	0x3f
	.zero		1


	//----- nvinfo : EIATTR_NUM_MBARRIERS
	.align		4
.L_63:
        /*03b8*/ 	.byte	0x03, 0x38
        /*03ba*/ 	.short	0x0008


	//----- nvinfo : EIATTR_EXIT_INSTR_OFFSETS
	.align		4
        /*03bc*/ 	.byte	0x04, 0x1c
        /*03be*/ 	.short	(.L_65 - .L_64)


	//   ....[0]....
.L_64:
        /*03c0*/ 	.word	0x00002660


	//   ....[1]....
        /*03c4*/ 	.word	0x00006280


	//   ....[2]....
        /*03c8*/ 	.word	0x000064a0


	//----- nvinfo : EIATTR_REQNTID
	.align		4
.L_65:
        /*03cc*/ 	.byte	0x04, 0x10
        /*03ce*/ 	.short	(.L_67 - .L_66)
.L_66:
        /*03d0*/ 	.word	0x00000180
        /*03d4*/ 	.word	0x00000001
        /*03d8*/ 	.word	0x00000001


	//----- nvinfo : EIATTR_CBANK_PARAM_SIZE
	.align		4
.L_67:
        /*03dc*/ 	.byte	0x03, 0x19
        /*03de*/ 	.short	0x040c


	//----- nvinfo : EIATTR_PARAM_CBANK
	.align		4
        /*03e0*/ 	.byte	0x04, 0x0a
        /*03e2*/ 	.short	(.L_69 - .L_68)
	.align		4
.L_68:
        /*03e4*/ 	.word	index@(.nv.constant0.kernel_cutlass_kernel_flash_attncuteflash_bwd_sm90FlashAttentionBackwardSm90_object_at__tensor0000o9611101213_tensor0000o9611101213_tensor0000o9611101213_tensor0000o9611101213_tensor0000o_0)
        /*03e8*/ 	.short	0x0210
        /*03ea*/ 	.short	0x040c


	//----- nvinfo : EIATTR_SW_WAR
	.align		4
.L_69:
        /*03ec*/ 	.byte	0x04, 0x36
        /*03ee*/ 	.short	(.L_71 - .L_70)
.L_70:
        /*03f0*/ 	.word	0x00000008
.L_71:


//--------------------- .nv.callgraph             --------------------------
	.section	.nv.callgraph,"",@"SHT_CUDA_CALLGRAPH"
	.align	4
	.sectionentsize	8
	.align		4
        /*0000*/ 	.word	0x00000000
	.align		4
        /*0004*/ 	.word	0xffffffff
	.align		4
        /*0008*/ 	.word	0x00000000
	.align		4
        /*000c*/ 	.word	0xfffffffe
	.align		4
        /*0010*/ 	.word	0x00000000
	.align		4
        /*0014*/ 	.word	0xfffffffd
	.align		4
        /*0018*/ 	.word	0x00000000
	.align		4
        /*001c*/ 	.word	0xfffffffc


//--------------------- .text.kernel_cutlass_kernel_flash_attncuteflash_bwd_sm90FlashAttentionBackwardSm90_object_at__tensor0000o9611101213_tensor0000o9611101213_tensor0000o9611101213_tensor0000o9611101213_tensor0000o_0 --------------------------
	.section	.text.kernel_cutlass_kernel_flash_attncuteflash_bwd_sm90FlashAttentionBackwardSm90_object_at__tensor0000o9611101213_tensor0000o9611101213_tensor0000o9611101213_tensor0000o9611101213_tensor0000o_0,"ax",@progbits
	.sectionflags	@"SHF_BARRIERS=16"
	.align	128
        .global         kernel_cutlass_kernel_flash_attncuteflash_bwd_sm90FlashAttentionBackwardSm90_object_at__tensor0000o9611101213_tensor0000o9611101213_tensor0000o9611101213_tensor0000o9611101213_tensor0000o_0
        .type           kernel_cutlass_kernel_flash_attncuteflash_bwd_sm90FlashAttentionBackwardSm90_object_at__tensor0000o9611101213_tensor0000o9611101213_tensor0000o9611101213_tensor0000o9611101213_tensor0000o_0,@function
        .size           kernel_cutlass_kernel_flash_attncuteflash_bwd_sm90FlashAttentionBackwardSm90_object_at__tensor0000o9611101213_tensor0000o9611101213_tensor0000o9611101213_tensor0000o9611101213_tensor0000o_0,(.L_x_40 - kernel_cutlass_kernel_flash_attncuteflash_bwd_sm90FlashAttentionBackwardSm90_object_at__tensor0000o9611101213_tensor0000o9611101213_tensor0000o9611101213_tensor0000o9611101213_tensor0000o_0)
        .other          kernel_cutlass_kernel_flash_attncuteflash_bwd_sm90FlashAttentionBackwardSm90_object_at__tensor0000o9611101213_tensor0000o9611101213_tensor0000o9611101213_tensor0000o9611101213_tensor0000o_0,@"STO_CUDA_ENTRY STV_DEFAULT"
kernel_cutlass_kernel_flash_attncuteflash_bwd_sm90FlashAttentionBackwardSm90_object_at__tensor0000o9611101213_tensor0000o9611101213_tensor0000o9611101213_tensor0000o9611101213_tensor0000o_0:
.text.kernel_cutlass_kernel_flash_attncuteflash_bwd_sm90FlashAttentionBackwardSm90_object_at__tensor0000o9611101213_tensor0000o9611101213_tensor0000o9611101213_tensor0000o9611101213_tensor0000o_0:
[----:B------:R-:W1:Y:S01]  /*0000*/  LDC R1, c[0x0][0x28] ;  /* 0x00000a00ff017b82 */ /* 0x000e620000000800 */
[----:B------:R-:W2:Y:S02]  /*0010*/  S2R R7, SR_TID.X ;  /* 0x0000000000077919 */ /* 0x000ea40000002100 */
[----:B--2---:R-:W-:-:S04]  /*0020*/  SHF.R.U32.HI R0, RZ, 0x5, R7 ;  /* 0x00000005ff007819 */ /* 0x004fc80000011607 */
[----:B------:R-:W-:-:S13]  /*0030*/  ISETP.NE.AND P0, PT, R0, RZ, PT ;  /* 0x000000ff0000720c */ /* 0x000fda0003f05270 */
[----:B-1----:R-:W-:Y:S05]  /*0040*/  @P0 BRA `(.L_x_0) ;  /* 0x0000000000c40947 */ /* 0x002fea0003800000 */
[----:B------:R-:W1:Y:S01]  /*0050*/  S2UR UR8, SR_CgaCtaId ;  /* 0x00000000000879c3 */ /* 0x000e620000008800 */
[----:B------:R-:W-:Y:S01]  /*0060*/  ULDC.64 UR12, c[0x0][0x198] ;  /* 0x00006600000c7ab9 */ /* 0x000fe20000000a00 */
[----:B------:R-:W-:Y:S01]  /*0070*/  UMOV UR4, 0x400 ;  /* 0x0000040000047882 */ /* 0x000fe20000000000 */
[----:B------:R-:W-:Y:S02]  /*0080*/  UIADD3 UR18, UP0, UR12, 0x70, URZ ;  /* 0x000000700c127890 */ /* 0x000fe4000ff1e03f */
[----:B------:R-:W-:Y:S02]  /*0090*/  UIADD3 UR20, UP1, UR12, 0xf0, URZ ;  /* 0x000000f00c147890 */ /* 0x000fe4000ff3e03f */
[----:B------:R-:W-:Y:S01]  /*00a0*/  UIADD3 UR22, UP2, UR12, 0x170, URZ ;  /* 0x000001700c167890 */ /* 0x000fe2000ff5e03f */
[----:B------:R-:W2:Y:S01]  /*00b0*/  S2UR UR6, SR_CgaCtaId ;  /* 0x00000000000679c3 */ /* 0x000ea20000008800 */
[----:B------:R-:W-:Y:S02]  /*00c0*/  UIADD3 UR24, UP3, UR12, 0x1f0, URZ ;  /* 0x000001f00c187890 */ /* 0x000fe4000ff7e03f */
[----:B------:R-:W-:-:S02]  /*00d0*/  UIADD3 UR26, UP4, UR12, 0x270, URZ ;  /* 0x000002700c1a7890 */ /* 0x000fc4000ff9e03f */
[----:B------:R-:W-:Y:S01]  /*00e0*/  UIADD3.X UR19, URZ, UR13, URZ, UP0, !UPT ;  /* 0x0000000d3f137290 */ /* 0x000fe200087fe43f */
[----:B------:R-:W-:Y:S01]  /*00f0*/  UMOV UR7, 0x1 ;  /* 0x0000000100077882 */ /* 0x000fe20000000000 */
[----:B------:R-:W-:Y:S02]  /*0100*/  UIADD3 UR12, UP5, UR12, 0x2f0, URZ ;  /* 0x000002f00c0c7890 */ /* 0x000fe4000ffbe03f */
[----:B------:R-:W-:-:S04]  /*0110*/  UIADD3 UR14, -UR7, 0x100000, URZ ;  /* 0x00100000070e7890 */ /* 0x000fc8000fffe13f */
[----:B------:R-:W-:Y:S02]  /*0120*/  USHF.L.U32 UR15, UR14, 0xb, URZ ;  /* 0x0000000b0e0f7899 */ /* 0x000fe4000800063f */
[----:B------:R-:W-:Y:S02]  /*0130*/  USHF.L.U32 UR14, UR14, 0x1, URZ ;  /* 0x000000010e0e7899 */ /* 0x000fe4000800063f */
[----:B------:R-:W-:Y:S02]  /*0140*/  UIADD3.X UR21, URZ, UR13, URZ, UP1, !UPT ;  /* 0x0000000d3f157290 */ /* 0x000fe40008ffe43f */
[----:B------:R-:W-:Y:S01]  /*0150*/  UIADD3.X UR23, URZ, UR13, URZ, UP2, !UPT ;  /* 0x0000000d3f177290 */ /* 0x000fe200097fe43f */
[----:B------:R-:W-:Y:S01]  /*0160*/  UMOV UR10, 0x8 ;  /* 0x00000008000a7882 */ /* 0x000fe20000000000 */
[----:B------:R-:W-:Y:S02]  /*0170*/  UIADD3.X UR25, URZ, UR13, URZ, UP3, !UPT ;  /* 0x0000000d3f197290 */ /* 0x000fe40009ffe43f */
[----:B------:R-:W-:-:S04]  /*0180*/  UIADD3 UR16, -UR10, 0x100000, URZ ;  /* 0x001000000a107890 */ /* 0x000fc8000fffe13f */
[----:B------:R-:W-:Y:S02]  /*0190*/  USHF.L.U32 UR17, UR16, 0xb, URZ ;  /* 0x0000000b10117899 */ /* 0x000fe4000800063f */
[----:B------:R-:W-:Y:S02]  /*01a0*/  USHF.L.U32 UR16, UR16, 0x1, URZ ;  /* 0x0000000110107899 */ /* 0x000fe4000800063f */
[----:B-1----:R-:W-:Y:S01]  /*01b0*/  ULEA UR8, UR8, UR4, 0x18 ;  /* 0x0000000408087291 */ /* 0x002fe2000f8ec03f */
[----:B------:R1:W-:Y:S01]  /*01c0*/  UTMACCTL.PF [UR18] ;  /* 0x00000000120079b9 */ /* 0x0003e20008040000 */
[----:B------:R-:W-:Y:S01]  /*01d0*/  UMOV UR5, 0x400 ;  /* 0x0000040000057882 */ /* 0x000fe20000000000 */
[----:B------:R-:W-:Y:S01]  /*01e0*/  UIADD3.X UR27, URZ, UR13, URZ, UP4, !UPT ;  /* 0x0000000d3f1b7290 */ /* 0x000fe2000a7fe43f */
[----:B------:R1:W-:Y:S01]  /*01f0*/  UTMACCTL.PF [UR20] ;  /* 0x00000000140079b9 */ /* 0x0003e20008040000 */
[----:B------:R-:W-:Y:S01]  /*0200*/  UIADD3.X UR13, URZ, UR13, URZ, UP5, !UPT ;  /* 0x0000000d3f0d7290 */ /* 0x000fe2000affe43f */
[----:B------:R1:W-:Y:S01]  /*0210*/  UTMACCTL.PF [UR22] ;  /* 0x00000000160079b9 */ /* 0x0003e20008040000 */
[----:B--2---:R-:W-:-:S02]  /*0220*/  ULEA UR9, UR6, UR5, 0x18 ;  /* 0x0000000506097291 */ /* 0x004fc4000f8ec03f */
[----:B------:R-:W-:-:S04]  /*0230*/  UIADD3 UR4, -UR7, 0x100000, URZ ;  /* 0x0010000007047890 */ /* 0x000fc8000fffe13f */
[----:B------:R-:W-:Y:S02]  /*0240*/  USHF.L.U32 UR5, UR4, 0xb, URZ ;  /* 0x0000000b04057899 */ /* 0x000fe4000800063f */
[----:B------:R-:W-:Y:S01]  /*0250*/  USHF.L.U32 UR4, UR4, 0x1, URZ ;  /* 0x0000000104047899 */ /* 0x000fe2000800063f */
[----:B------:R1:W-:Y:S01]  /*0260*/  UTMACCTL.PF [UR24] ;  /* 0x00000000180079b9 */ /* 0x0003e20008040000 */
[----:B------:R-:W-:-:S04]  /*0270*/  UIADD3 UR6, -UR10, 0x100000, URZ ;  /* 0x001000000a067890 */ /* 0x000fc8000fffe13f */
[----:B------:R-:W-:Y:S02]  /*0280*/  USHF.L.U32 UR7, UR6, 0xb, URZ ;  /* 0x0000000b06077899 */ /* 0x000fe4000800063f */
[----:B------:R-:W-:Y:S01]  /*0290*/  USHF.L.U32 UR6, UR6, 0x1, URZ ;  /* 0x0000000106067899 */ /* 0x000fe2000800063f */
[----:B------:R1:W-:Y:S01]  /*02a0*/  UTMACCTL.PF [UR26] ;  /* 0x000000001a0079b9 */ /* 0x0003e20008040000 */
[----:B------:R1:W-:Y:S01]  /*02b0*/  UTMACCTL.PF [UR12] ;  /* 0x000000000c0079b9 */ /* 0x0003e20008040000 */
[----:B------:R-:W2:Y:S02]  /*02c0*/  FENCE.VIEW.ASYNC.S ;  /* 0x00000000000073c6 */ /* 0x000ea40000000000 */
[----:B--2---:R1:W2:Y:S01]  /*02d0*/  SYNCS.EXCH.64 URZ, [UR8], UR14 ;  /* 0x0000000e083f75b2 */ /* 0x0042a20008000100 */
[----:B------:R1:W3:Y:S01]  /*02e0*/  SYNCS.EXCH.64 URZ, [UR8+0x8], UR14 ;  /* 0x0000080e083f75b2 */ /* 0x0002e20008000100 */
[----:B------:R1:W4:Y:S01]  /*02f0*/  SYNCS.EXCH.64 URZ, [UR8+0x10], UR16 ;  /* 0x00001010083f75b2 */ /* 0x0003220008000100 */
[----:B------:R1:W5:Y:S01]  /*0300*/  SYNCS.EXCH.64 URZ, [UR8+0x18], UR16 ;  /* 0x00001810083f75b2 */ /* 0x0003620008000100 */
[----:B------:R1:W1:Y:S01]  /*0310*/  SYNCS.EXCH.64 URZ, [UR9+0x20], UR4 ;  /* 0x00002004093f75b2 */ /* 0x0002620008000100 */
[----:B------:R1:W1:Y:S02]  /*0320*/  SYNCS.EXCH.64 URZ, [UR9+0x28], UR4 ;  /* 0x00002804093f75b2 */ /* 0x0002640008000100 */
[----:B------:R1:W1:Y:S01]  /*0330*/  SYNCS.EXCH.64 URZ, [UR9+0x30], UR6 ;  /* 0x00003006093f75b2 */ /* 0x0002620008000100 */
[----:B------:R1:W1:Y:S01]  /*0340*/  SYNCS.EXCH.64 URZ, [UR9+0x38], UR6 ;  /* 0x00003806093f75b2 */ /* 0x0002620008000100 */
[----:B------:R-:W-:Y:S01]  /*0350*/  NOP ;  /* 0x0000000000007918 */ /* 0x000fe20000000000 */
.L_x_0:
[----:B------:R-:W-:Y:S01]  /*0360*/  ISETP.GT.AND P1, PT, R0, 0x3, PT ;  /* 0x000000030000780c */ /* 0x000fe20003f24270 */
[----:B------:R-:W-:Y:S01]  /*0370*/  NOP ;  /* 0x0000000000007918 */ /* 0x000fe20000000000 */
[----:B-12345:R-:W-:Y:S11]  /*0380*/  BAR.SYNC.DEFER_BLOCKING 0x0 ;  /* 0x0000000000007b1d */ /* 0x03eff60000010000 */
[----:B------:R-:W-:Y:S05]  /*0390*/  @P1 BRA `(.L_x_1) ;  /* 0x0000002400c81947 */ /* 0x000fea0003800000 */
[----:B------:R-:W-:-:S08]  /*03a0*/  NOP ;  /* 0x0000000000007918 */ /* 0x000fd00000000000 */
[----:B------:R-:W1:-:S00]  /*03b0*/  USETMAXREG.DEALLOC.CTAPOOL 0x18 ;  /* 0x00000018000079c8 */ /* 0x000e4000080e0500 */
[----:B-1----:R-:W-:Y:S05]  /*03c0*/  @P0 BRA `(.L_x_2) ;  /* 0x0000002000a00947 */ /* 0x002fea0003800000 */
[----:B------:R-:W1:Y:S01]  /*03d0*/  S2UR UR14, SR_CgaCtaId ;  /* 0x00000000000e79c3 */ /* 0x000e620000008800 */
[----:B------:R-:W-:Y:S01]  /*03e0*/  UMOV UR33, 0x400 ;  /* 0x0000040000217882 */ /* 0x000fe20000000000 */
[----:B------:R-:W-:Y:S01]  /*03f0*/  IMAD.MOV.U32 R17, RZ, RZ, -0x80000000 ;  /* 0x80000000ff117424 */ /* 0x000fe200078e00ff */
[----:B------:R-:W-:Y:S01]  /*0400*/  ULDC UR7, c[0x0][0x210] ;  /* 0x0000840000077ab9 */ /* 0x000fe20000000800 */
[----:B------:R-:W-:Y:S01]  /*0410*/  ULDC UR6, c[0x0][0x21c] ;  /* 0x0000870000067ab9 */ /* 0x000fe20000000800 */
[----:B------:R-:W-:Y:S01]  /*0420*/  ULDC.64 UR10, c[0x0][0x598] ;  /* 0x00016600000a7ab9 */ /* 0x000fe20000000a00 */
[----:B------:R-:W-:Y:S01]  /*0430*/  ULDC.64 UR12, c[0x0][0x5c0] ;  /* 0x00017000000c7ab9 */ /* 0x000fe20000000a00 */
[----:B------:R-:W-:Y:S01]  /*0440*/  ULDC.64 UR30, c[0x0][0x580] ;  /* 0x00016000001e7ab9 */ /* 0x000fe20000000a00 */
[----:B------:R-:W2:Y:S01]  /*0450*/  S2UR UR4, SR_CTAID.X ;  /* 0x00000000000479c3 */ /* 0x000ea20000002500 */
[----:B------:R-:W-:Y:S01]  /*0460*/  ULDC.64 UR20, c[0x0][0x198] ;  /* 0x0000660000147ab9 */ /* 0x000fe20000000a00 */
[----:B------:R-:W-:Y:S01]  /*0470*/  ULDC.64 UR36, c[0x0][0x198] ;  /* 0x0000660000247ab9 */ /* 0x000fe20000000a00 */
[----:B------:R-:W-:Y:S01]  /*0480*/  ULDC.64 UR28, c[0x0][0x198] ;  /* 0x00006600001c7ab9 */ /* 0x000fe20000000a00 */
[----:B------:R-:W-:Y:S01]  /*0490*/  ULDC.64 UR24, c[0x0][0x198] ;  /* 0x0000660000187ab9 */ /* 0x000fe20000000a00 */
[----:B------:R-:W-:Y:S01]  /*04a0*/  ULDC.64 UR16, c[0x0][0x198] ;  /* 0x0000660000107ab9 */ /* 0x000fe20000000a00 */
[----:B------:R-:W-:Y:S01]  /*04b0*/  ULDC.64 UR56, c[0x0][0x198] ;  /* 0x0000660000387ab9 */ /* 0x000fe20000000a00 */
[----:B------:R-:W-:Y:S01]  /*04c0*/  ULDC.64 UR54, c[0x0][0x198] ;  /* 0x0000660000367ab9 */ /* 0x000fe20000000a00 */
[----:B------:R-:W3:Y:S01]  /*04d0*/  S2UR UR44, SR_CTAID.Y ;  /* 0x00000000002c79c3 */ /* 0x000ee20000002600 */
[----:B------:R-:W-:Y:S01]  /*04e0*/  ULDC.64 UR48, c[0x0][0x198] ;  /* 0x0000660000307ab9 */ /* 0x000fe20000000a00 */
[----:B------:R-:W-:Y:S01]  /*04f0*/  UMOV UR58, 0x20 ;  /* 0x00000020003a7882 */ /* 0x000fe20000000000 */
[----:B------:R-:W-:Y:S01]  /*0500*/  UMOV UR50, 0x30 ;  /* 0x0000003000327882 */ /* 0x000fe20000000000 */
[----:B------:R-:W-:Y:S01]  /*0510*/  UMOV UR42, 0x40 ;  /* 0x00000040002a7882 */ /* 0x000fe20000000000 */
[----:B------:R-:W-:Y:S01]  /*0520*/  UMOV UR34, 0x50 ;  /* 0x0000005000227882 */ /* 0x000fe20000000000 */
[----:B------:R-:W-:Y:S01]  /*0530*/  UMOV UR26, URZ ;  /* 0x0000003f001a7c82 */ /* 0x000fe20008000000 */
[----:B------:R-:W-:Y:S01]  /*0540*/  UMOV UR18, 0x20 ;  /* 0x0000002000127882 */ /* 0x000fe20000000000 */
[----:B-1----:R-:W-:Y:S01]  /*0550*/  ULEA UR33, UR14, UR33, 0x18 ;  /* 0x000000210e217291 */ /* 0x002fe2000f8ec03f */
[----:B------:R-:W1:Y:S01]  /*0560*/  S2UR UR45, SR_CTAID.Z ;  /* 0x00000000002d79c3 */ /* 0x000e620000002700 */
[----:B--2---:R-:W-:-:S07]  /*0570*/  USHF.L.U32 UR5, UR4, 0x7, URZ ;  /* 0x0000000704057899 */ /* 0x004fce000800063f */
[----:B------:R-:W2:Y:S01]  /*0580*/  SYNCS.PHASECHK.TRANS64.TRYWAIT P0, [UR33+0x10], R17 ;  /* 0x00001011ff0075a7 */ /* 0x000ea20008000161 */
[----:B------:R-:W-:Y:S02]  /*0590*/  UIADD3 UR6, -UR6, UR5, UR7 ;  /* 0x0000000506067290 */ /* 0x000fe4000fffe107 */
[----:B------:R-:W-:Y:S01]  /*05a0*/  IMAD.U32 R4, RZ, RZ, UR5 ;  /* 0x00000005ff047e24 */ /* 0x000fe2000f8e00ff */
[----:B---3--:R-:W-:Y:S02]  /*05b0*/  UIMAD.WIDE.U32 UR4, UR44, UR10, URZ ;  /* 0x0000000a2c0472a5 */ /* 0x008fe4000f8e003f */
[----:B------:R-:W-:Y:S02]  /*05c0*/  USHF.R.S32.HI UR10, URZ, 0x1f, UR6 ;  /* 0x0000001f3f0a7899 */ /* 0x000fe40008011406 */
[----:B------:R-:W-:Y:S02]  /*05d0*/  UIMAD.WIDE.U32 UR8, UR44, UR12, URZ ;  /* 0x0000000c2c0872a5 */ /* 0x000fe4000f8e003f */
[----:B------:R-:W-:-:S02]  /*05e0*/  ULEA.HI UR10, UR10, UR6, URZ, 0x6 ;  /* 0x000000060a0a7291 */ /* 0x000fc4000f8f303f */
[----:B------:R-:W-:Y:S02]  /*05f0*/  UIMAD UR5, UR44, UR11, UR5 ;  /* 0x0000000b2c0572a4 */ /* 0x000fe4000f8e0205 */
[----:B------:R-:W-:Y:S02]  /*0600*/  USHF.R.S32.HI UR10, URZ, 0x6, UR10 ;  /* 0x000000063f0a7899 */ /* 0x000fe4000801140a */
[----:B------:R-:W-:Y:S02]  /*0610*/  UIMAD UR9, UR44, UR13, UR9 ;  /* 0x0000000d2c0972a4 */ /* 0x000fe4000f8e0209 */
[----:B------:R-:W-:Y:S01]  /*0620*/  UISETP.LT.AND UP0, UPT, URZ, UR10, UPT ;  /* 0x0000000a3f00728c */ /* 0x000fe2000bf01270 */
[----:B------:R-:W-:-:S03]  /*0630*/  ULDC.64 UR12, c[0x0][0x5a0] ;  /* 0x00016800000c7ab9 */ /* 0x000fc60000000a00 */
[----:B------:R-:W-:Y:S02]  /*0640*/  USEL UR6, URZ, UR10, !UP0 ;  /* 0x0000000a3f067287 */ /* 0x000fe4000c000000 */
[----:B-1----:R-:W-:Y:S02]  /*0650*/  UIMAD.WIDE.U32 UR46, UR45, UR12, UR4 ;  /* 0x0000000c2d2e72a5 */ /* 0x002fe4000f8e0004 */
[----:B------:R-:W-:Y:S01]  /*0660*/  USHF.L.U32 UR27, UR6, 0x6, URZ ;  /* 0x00000006061b7899 */ /* 0x000fe2000800063f */
[----:B------:R-:W-:Y:S01]  /*0670*/  ULDC.64 UR4, c[0x0][0x5c8] ;  /* 0x0001720000047ab9 */ /* 0x000fe20000000a00 */
[----:B------:R-:W-:Y:S02]  /*0680*/  UIMAD UR22, UR45, UR13, UR47 ;  /* 0x0000000d2d1672a4 */ /* 0x000fe4000f8e022f */
[----:B------:R-:W-:Y:S02]  /*0690*/  UIMAD.WIDE.U32 UR38, UR45, UR4, UR8 ;  /* 0x000000042d2672a5 */ /* 0x000fe4000f8e0008 */
[----:B------:R-:W-:-:S02]  /*06a0*/  UIADD3 UR23, UP0, UR27, UR46, URZ ;  /* 0x0000002e1b177290 */ /* 0x000fc4000ff1e03f */
[----:B------:R-:W-:Y:S02]  /*06b0*/  UIMAD UR15, UR45, UR5, UR39 ;  /* 0x000000052d0f72a4 */ /* 0x000fe4000f8e0227 */
[----:B------:R-:W-:Y:S01]  /*06c0*/  UIADD3 UR4, UP1, UR27, UR38, URZ ;  /* 0x000000261b047290 */ /* 0x000fe2000ff3e03f */
[----:B------:R-:W-:Y:S01]  /*06d0*/  ULDC.64 UR10, c[0x0][0x5a8] ;  /* 0x00016a00000a7ab9 */ /* 0x000fe20000000a00 */
[----:B------:R-:W-:Y:S02]  /*06e0*/  UIADD3.X UR9, URZ, UR22, URZ, UP0, !UPT ;  /* 0x000000163f097290 */ /* 0x000fe400087fe43f */
[----:B------:R-:W-:Y:S02]  /*06f0*/  UIADD3.X UR8, URZ, UR15, URZ, UP1, !UPT ;  /* 0x0000000f3f087290 */ /* 0x000fe40008ffe43f */
[----:B------:R-:W-:Y:S02]  /*0700*/  ULEA UR30, UP0, UR23, UR30, 0x2 ;  /* 0x0000001e171e7291 */ /* 0x000fe4000f80103f */
[----:B------:R-:W-:-:S02]  /*0710*/  ULEA UR5, UP1, UR4, UR10, 0x2 ;  /* 0x0000000a04057291 */ /* 0x000fc4000f82103f */
[----:B------:R-:W-:Y:S02]  /*0720*/  ULEA.HI.X UR23, UR23, UR31, UR9, 0x2, UP0 ;  /* 0x0000001f17177291 */ /* 0x000fe400080f1409 */
[----:B------:R-:W-:Y:S02]  /*0730*/  ULEA.HI.X UR4, UR4, UR11, UR8, 0x2, UP1 ;  /* 0x0000000b04047291 */ /* 0x000fe400088f1408 */
[----:B------:R-:W-:Y:S01]  /*0740*/  UIADD3 UR12, UP1, UR20, 0xf0, URZ ;  /* 0x000000f0140c7890 */ /* 0x000fe2000ff3e03f */
[----:B------:R-:W-:Y:S01]  /*0750*/  ULDC.64 UR8, c[0x0][0x198] ;  /* 0x0000660000087ab9 */ /* 0x000fe20000000a00 */
[----:B------:R-:W-:Y:S01]  /*0760*/  UIADD3 UR11, UP5, UR36, 0xf0, URZ ;  /* 0x000000f0240b7890 */ /* 0x000fe2000ffbe03f */
[----:B------:R-:W-:Y:S01]  /*0770*/  UMOV UR10, 0x40 ;  /* 0x00000040000a7882 */ /* 0x000fe20000000000 */
[----:B--2---:R-:W-:Y:S10]  /*0780*/  @!P0 BRA `(.L_x_3) ;  /* 0x0000005c00488947 */ /* 0x004ff40003800000 */
.L_x_23:
[----:B------:R-:W-:Y:S02]  /*0790*/  ELECT P0, URZ, PT ;  /* 0x00000000003f782f */ /* 0x000fe40003800000 */
[----:B-1----:R-:W-:Y:S01]  /*07a0*/  MOV R3, UR27 ;  /* 0x0000001b00037c02 */ /* 0x002fe20008000f00 */
[----:B------:R-:W-:Y:S01]  /*07b0*/  UIADD3 UR24, UP0, UR24, 0xf0, URZ ;  /* 0x000000f018187890 */ /* 0x000fe2000ff1e03f */
[----:B------:R-:W-:Y:S01]  /*07c0*/  R2UR UR27, R4 ;  /* 0x00000000041b72ca */ /* 0x000fe200000e0000 */
[----:B------:R-:W-:Y:S01]  /*07d0*/  UIADD3.X UR21, URZ, UR21, URZ, UP1, !UPT ;  /* 0x000000153f157290 */ /* 0x000fe20008ffe43f */
[----:B------:R-:W-:Y:S01]  /*07e0*/  MOV R12, UR48 ;  /* 0x00000030000c7c02 */ /* 0x000fe20008000f00 */
[----:B------:R-:W-:Y:S01]  /*07f0*/  UIADD3.X UR13, URZ, UR37, URZ, UP5, !UPT ;  /* 0x000000253f0d7290 */ /* 0x000fe2000affe43f */
[----:B------:R-:W-:Y:S01]  /*0800*/  MOV R5, UR26 ;  /* 0x0000001a00057c02 */ /* 0x000fe20008000f00 */
[----:B------:R-:W-:Y:S01]  /*0810*/  UIADD3 UR48, UR33, 0xd800, URZ ;  /* 0x0000d80021307890 */ /* 0x000fe2000fffe03f */
[----:B------:R-:W-:Y:S01]  /*0820*/  MOV R7, UR24 ;  /* 0x0000001800077c02 */ /* 0x000fe20008000f00 */
[----:B------:R-:W-:Y:S01]  /*0830*/  UIADD3 UR24, UR33, 0xc800, URZ ;  /* 0x0000c80021187890 */ /* 0x000fe2000fffe03f */
[----:B------:R-:W-:Y:S01]  /*0840*/  MOV R6, UR25 ;  /* 0x0000001900067c02 */ /* 0x000fe20008000f00 */
[----:B------:R-:W-:Y:S01]  /*0850*/  UIADD3 UR40, UP4, UR28, 0xf0, URZ ;  /* 0x000000f01c287890 */ /* 0x000fe2000ff9e03f */
[----:B------:R-:W-:Y:S01]  /*0860*/  @P0 IMAD.MOV.U32 R2, RZ, RZ, 0x9100 ;  /* 0x00009100ff020424 */ /* 0x000fe200078e00ff */
[----:B------:R-:W-:Y:S01]  /*0870*/  MOV R10, UR50 ;  /* 0x00000032000a7c02 */ /* 0x000fe20008000f00 */
[----:B------:R-:W-:Y:S01]  /*0880*/  UMOV UR26, URZ ;  /* 0x0000003f001a7c82 */ /* 0x000fe20008000000 */
[----:B------:R-:W-:Y:S01]  /*0890*/  UIADD3.X UR41, URZ, UR29, URZ, UP4, !UPT ;  /* 0x0000001d3f297290 */ /* 0x000fe2000a7fe43f */
[----:B------:R-:W-:Y:S01]  /*08a0*/  MOV R11, UR49 ;  /* 0x00000031000b7c02 */ /* 0x000fe20008000f00 */
[----:B------:R-:W-:Y:S01]  /*08b0*/  UMOV UR19, UR27 ;  /* 0x0000001b00137c82 */ /* 0x000fe20008000000 */
[----:B------:R-:W-:Y:S01]  /*08c0*/  UMOV UR28, UR44 ;  /* 0x0000002c001c7c82 */ /* 0x000fe20008000000 */
[----:B------:R-:W-:Y:S01]  /*08d0*/  UMOV UR29, UR45 ;  /* 0x0000002d001d7c82 */ /* 0x000fe20008000000 */
[----:B------:R-:W-:Y:S01]  /*08e0*/  UMOV UR25, UR33 ;  /* 0x0000002100197c82 */ /* 0x000fe20008000000 */
[----:B------:R-:W-:Y:S01]  /*08f0*/  UMOV UR20, UR12 ;  /* 0x0000000c00147c82 */ /* 0x000fe20008000000 */
[----:B------:R-:W-:Y:S01]  /*0900*/  UMOV UR50, 0x10 ;  /* 0x0000001000327882 */ /* 0x000fe20000000000 */
[----:B------:R-:W-:Y:S01]  /*0910*/  UMOV UR52, UR44 ;  /* 0x0000002c00347c82 */ /* 0x000fe20008000000 */
[----:B------:R-:W-:Y:S01]  /*0920*/  UMOV UR53, UR45 ;  /* 0x0000002d00357c82 */ /* 0x000fe20008000000 */
[----:B------:R1:W-:Y:S01]  /*0930*/  @P0 SYNCS.ARRIVE.TRANS64 RZ, [UR33], R2 ;  /* 0x00000002ffff09a7 */ /* 0x0003e20008000021 */
[----:B------:R-:W-:Y:S01]  /*0940*/  UMOV UR49, UR33 ;  /* 0x0000002100317c82 */ /* 0x000fe20008000000 */
[----:B------:R-:W-:Y:S01]  /*0950*/  UMOV UR51, UR19 ;  /* 0x0000001300337c82 */ /* 0x000fe20008000000 */
[----:B------:R-:W-:Y:S01]  /*0960*/  UMOV UR12, UR11 ;  /* 0x0000000b000c7c82 */ /* 0x000fe20008000000 */
[----:B------:R2:W-:Y:S01]  /*0970*/  UTMALDG.4D [UR24], [UR20], desc[URZ] ;  /* 0x00003f18140075b4 */ /* 0x0005e20008019000 */
[----:B------:R-:W-:Y:S01]  /*0980*/  MOV R14, UR38 ;  /* 0x00000026000e7c02 */ /* 0x000fe20008000f00 */
[----:B------:R-:W-:Y:S01]  /*0990*/  UIADD3 UR38, UP1, UR56, 0x70, URZ ;  /* 0x0000007038267890 */ /* 0x000fe2000ff3e03f */
[----:B------:R-:W-:Y:S01]  /*09a0*/  MOV R13, UR39 ;  /* 0x00000027000d7c02 */ /* 0x000fe20008000f00 */
[----:B------:R-:W-:Y:S01]  /*09b0*/  UIADD3 UR56, UR33, 0xe800, URZ ;  /* 0x0000e80021387890 */ /* 0x000fe2000fffe03f */
[----:B------:R-:W-:Y:S01]  /*09c0*/  MOV R8, UR55 ;  /* 0x0000003700087c02 */ /* 0x000fe20008000f00 */
[----:B------:R-:W-:Y:S01]  /*09d0*/  UIADD3.X UR39, URZ, UR57, URZ, UP1, !UPT ;  /* 0x000000393f277290 */ /* 0x000fe20008ffe43f */
[----:B------:R-:W-:Y:S01]  /*09e0*/  MOV R16, UR4 ;  /* 0x0000000400107c02 */ /* 0x000fe20008000f00 */
[----:B------:R3:W-:Y:S01]  /*09f0*/  UTMALDG.4D [UR48], [UR12], desc[URZ] ;  /* 0x00003f300c0075b4 */ /* 0x0007e20008019000 */
[----:B------:R-:W-:Y:S01]  /*0a00*/  UMOV UR60, UR44 ;  /* 0x0000002c003c7c82 */ /* 0x000fe20008000000 */
[----:B------:R-:W-:Y:S01]  /*0a10*/  UMOV UR61, UR45 ;  /* 0x0000002d003d7c82 */ /* 0x000fe20008000000 */
[----:B------:R-:W-:Y:S01]  /*0a20*/  UMOV UR57, UR33 ;  /* 0x0000002100397c82 */ /* 0x000fe20008000000 */
[----:B------:R-:W-:Y:S01]  /*0a30*/  UMOV UR59, UR19 ;  /* 0x00000013003b7c82 */ /* 0x000fe20008000000 */
[----:B------:R-:W-:Y:S01]  /*0a40*/  UIADD3 UR16, UP3, UR16, 0xf0, URZ ;  /* 0x000000f010107890 */ /* 0x000fe2000ff7e03f */
[----:B------:R-:W-:Y:S01]  /*0a50*/  R2UR UR55, R8 ;  /* 0x00000000083772ca */ /* 0x000fe200000e0000 */
[----:B------:R-:W-:Y:S01]  /*0a60*/  UIADD3 UR54, UP5, UR54, 0x70, URZ ;  /* 0x0000007036367890 */ /* 0x000fe2000ffbe03f */
[----:B------:R4:W-:Y:S01]  /*0a70*/  UTMALDG.4D [UR56], [UR40], desc[URZ] ;  /* 0x00003f38280075b4 */ /* 0x0009e20008019000 */
[----:B------:R-:W-:Y:S01]  /*0a80*/  UIADD3 UR8, UP2, UR8, 0xf0, URZ ;  /* 0x000000f008087890 */ /* 0x000fe2000ff5e03f */
[----:B------:R-:W-:Y:S01]  /*0a90*/  MOV R15, UR5 ;  /* 0x00000005000f7c02 */ /* 0x000fe20008000f00 */
[----:B------:R-:W-:Y:S01]  /*0aa0*/  UIADD3.X UR17, URZ, UR17, URZ, UP3, !UPT ;  /* 0x000000113f117290 */ /* 0x000fe20009ffe43f */
[----:B-1----:R-:W-:Y:S01]  /*0ab0*/  MOV R2, UR30 ;  /* 0x0000001e00027c02 */ /* 0x002fe20008000f00 */
[----:B------:R-:W-:Y:S01]  /*0ac0*/  UIADD3.X UR9, URZ, UR9, URZ, UP2, !UPT ;  /* 0x000000093f097290 */ /* 0x000fe200097fe43f */
[----:B--2---:R-:W-:Y:S01]  /*0ad0*/  R2UR UR25, R6 ;  /* 0x00000000061972ca */ /* 0x004fe200000e0000 */
[----:B------:R-:W-:Y:S01]  /*0ae0*/  UIADD3 UR32, UR33, 0x11800, URZ ;  /* 0x0001180021207890 */ /* 0x000fe2000fffe03f */
[----:B------:R-:W-:Y:S01]  /*0af0*/  R2UR UR24, R7 ;  /* 0x00000000071872ca */ /* 0x000fe200000e0000 */
[----:B------:R-:W-:Y:S01]  /*0b00*/  UMOV UR43, UR19 ;  /* 0x00000013002b7c82 */ /* 0x000fe20008000000 */
[----:B------:R-:W-:Y:S01]  /*0b10*/  MOV R9, UR54 ;  /* 0x0000003600097c02 */ /* 0x000fe20008000f00 */
[----:B------:R-:W-:Y:S01]  /*0b20*/  UMOV UR36, UR44 ;  /* 0x0000002c00247c82 */ /* 0x000fe20008000000 */
[----:B------:R-:W-:Y:S01]  /*0b30*/  R2UR UR27, R3 ;  /* 0x00000000031b72ca */ /* 0x000fe200000e0000 */
[----:B------:R-:W-:Y:S01]  /*0b40*/  UMOV UR37, UR45 ;  /* 0x0000002d00257c82 */ /* 0x000fe20008000000 */
[----:B---3--:R-:W-:Y:S01]  /*0b50*/  R2UR UR48, R12 ;  /* 0x000000000c3072ca */ /* 0x008fe200000e0000 */
[----:B------:R-:W-:Y:S01]  /*0b60*/  UMOV UR35, UR19 ;  /* 0x0000001300237c82 */ /* 0x000fe20008000000 */
[----:B------:R-:W-:Y:S01]  /*0b70*/  R2UR UR49, R11 ;  /* 0x000000000b3172ca */ /* 0x000fe200000e0000 */
[----:B------:R-:W-:Y:S01]  /*0b80*/  UIADD3.X UR55, URZ, UR55, URZ, UP5, !UPT ;  /* 0x000000373f377290 */ /* 0x000fe2000affe43f */
[----:B------:R-:W-:Y:S01]  /*0b90*/  R2UR UR50, R10 ;  /* 0x000000000a3272ca */ /* 0x000fe200000e0000 */
[----:B------:R-:W-:Y:S01]  /*0ba0*/  UIADD3.X UR25, URZ, UR25, URZ, UP0, !UPT ;  /* 0x000000193f197290 */ /* 0x000fe200087fe43f */
[----:B------:R-:W-:Y:S01]  /*0bb0*/  R2UR UR26, R5 ;  /* 0x00000000051a72ca */ /* 0x000fe200000e0000 */
[----:B------:R-:W-:Y:S01]  /*0bc0*/  UIADD3 UR11, UR33, 0x80, URZ ;  /* 0x00000080210b7890 */ /* 0x000fe2000fffe03f */
[----:B------:R-:W-:Y:S01]  /*0bd0*/  R2UR UR54, R9 ;  /* 0x00000000093672ca */ /* 0x000fe200000e0000 */
[----:B----4-:R-:W-:Y:S01]  /*0be0*/  UIADD3 UR40, UR33, 0x10800, URZ ;  /* 0x0001080021287890 */ /* 0x010fe2000fffe03f */
[----:B------:R-:W-:Y:S01]  /*0bf0*/  R2UR UR30, R2 ;  /* 0x00000000021e72ca */ /* 0x000fe200000e0000 */
[----:B------:R-:W-:Y:S01]  /*0c00*/  UMOV UR41, UR33 ;  /* 0x0000002100297c82 */ /* 0x000fe20008000000 */
[----:B------:R-:W-:Y:S01]  /*0c10*/  UMOV UR20, UR44 ;  /* 0x0000002c00147c82 */ /* 0x000fe20008000000 */
[----:B------:R-:W-:Y:S01]  /*0c20*/  UIADD3 UR4, UP4, UR48, 0x70, URZ ;  /* 0x0000007030047890 */ /* 0x000fe2000ff9e03f */
[----:B------:R-:W-:-:S02]  /*0c30*/  UMOV UR21, UR45 ;  /* 0x0000002d00157c82 */ /* 0x000fc40008000000 */
[----:B------:R-:W-:Y:S01]  /*0c40*/  UMOV UR48, UR38 ;  /* 0x0000002600307c82 */ /* 0x000fe20008000000 */
[----:B------:R-:W-:Y:S01]  /*0c50*/  UIADD3.X UR5, URZ, UR49, URZ, UP4, !UPT ;  /* 0x000000313f057290 */ /* 0x000fe2000a7fe43f */
[----:B------:R-:W-:Y:S01]  /*0c60*/  R2UR UR38, R14 ;  /* 0x000000000e2672ca */ /* 0x000fe200000e0000 */
[----:B------:R-:W-:Y:S01]  /*0c70*/  UMOV UR60, UR48 ;  /* 0x00000030003c7c82 */ /* 0x000fe20008000000 */
[----:B------:R-:W-:Y:S01]  /*0c80*/  UIADD3 UR48, UR33, 0xf800, URZ ;  /* 0x0000f80021307890 */ /* 0x000fe2000fffe03f */
[----:B------:R-:W-:Y:S01]  /*0c90*/  UMOV UR49, UR39 ;  /* 0x0000002700317c82 */ /* 0x000fe20008000000 */
[----:B------:R-:W-:Y:S01]  /*0ca0*/  UMOV UR19, UR27 ;  /* 0x0000001b00137c82 */ /* 0x000fe20008000000 */
[----:B------:R-:W-:Y:S01]  /*0cb0*/  UMOV UR61, UR49 ;  /* 0x00000031003d7c82 */ /* 0x000fe20008000000 */
[----:B------:R-:W-:Y:S01]  /*0cc0*/  UMOV UR49, UR33 ;  /* 0x0000002100317c82 */ /* 0x000fe20008000000 */
[----:B------:R-:W-:Y:S01]  /*0cd0*/  UMOV UR12, UR44 ;  /* 0x0000002c000c7c82 */ /* 0x000fe20008000000 */
[----:B------:R-:W-:Y:S01]  /*0ce0*/  UMOV UR13, UR45 ;  /* 0x0000002d000d7c82 */ /* 0x000fe20008000000 */
[----:B------:R-:W-:-:S02]  /*0cf0*/  UMOV UR31, 0x10 ;  /* 0x00000010001f7882 */ /* 0x000fc40000000000 */
[----:B------:R1:W-:Y:S01]  /*0d00*/  UTMALDG.4D [UR48], [UR24], desc[URZ] ;  /* 0x00003f30180075b4 */ /* 0x0003e20008019000 */
[----:B------:R-:W-:Y:S01]  /*0d10*/  ULDC.64 UR56, c[0x0][0x198] ;  /* 0x0000660000387ab9 */ /* 0x000fe20000000a00 */
[----:B------:R-:W-:Y:S01]  /*0d20*/  R2UR UR39, R13 ;  /* 0x000000000d2772ca */ /* 0x000fe200000e0000 */
[----:B------:R-:W-:Y:S01]  /*0d30*/  UMOV UR58, URZ ;  /* 0x0000003f003a7c82 */ /* 0x000fe20008000000 */
[----:B------:R-:W-:Y:S01]  /*0d40*/  UISETP.GT.AND UP4, UPT, UR7, URZ, UPT ;  /* 0x0000003f0700728c */ /* 0x000fe2000bf84270 */
[----:B------:R2:W-:Y:S01]  /*0d50*/  UTMALDG.4D [UR40], [UR16], desc[URZ] ;  /* 0x00003f28100075b4 */ /* 0x0005e20008019000 */
[----:B------:R3:W-:Y:S01]  /*0d60*/  UTMALDG.4D [UR32], [UR8], desc[URZ] ;  /* 0x00003f20080075b4 */ /* 0x0007e20008019000 */
[----:B-1----:R-:W-:Y:S02]  /*0d70*/  UIADD3 UR24, UR33, 0x800, URZ ;  /* 0x0000080021187890 */ /* 0x002fe4000fffe03f */
[----:B------:R-:W-:Y:S01]  /*0d80*/  UPRMT UR52, UR14, 0x654, UR11 ;  /* 0x000006540e347896 */ /* 0x000fe2000800000b */
[----:B------:R-:W-:-:S02]  /*0d90*/  UMOV UR25, UR33 ;  /* 0x0000002100197c82 */ /* 0x000fc40008000000 */
[----:B------:R-:W-:Y:S01]  /*0da0*/  UMOV UR11, UR27 ;  /* 0x0000001b000b7c82 */ /* 0x000fe20008000000 */
[----:B------:R-:W-:Y:S01]  /*0db0*/  UMOV UR53, UR33 ;  /* 0x0000002100357c82 */ /* 0x000fe20008000000 */
[----:B------:R-:W-:Y:S01]  /*0dc0*/  ULDC.64 UR48, c[0x0][0x198] ;  /* 0x0000660000307ab9 */ /* 0x000fe20000000a00 */
[----:B--2---:R-:W-:Y:S01]  /*0dd0*/  UIADD3 UR16, UR33, 0x1800, URZ ;  /* 0x0000180021107890 */ /* 0x004fe2000fffe03f */
[----:B------:R1:W-:Y:S01]  /*0de0*/  UTMALDG.4D [UR24], [UR60], desc[URZ] ;  /* 0x00003f183c0075b4 */ /* 0x0003e20008019000 */
[----:B------:R-:W-:Y:S01]  /*0df0*/  UMOV UR17, UR33 ;  /* 0x0000002100117c82 */ /* 0x000fe20008000000 */
[----:B------:R-:W-:Y:S01]  /*0e00*/  ULDC.64 UR40, c[0x0][0x198] ;  /* 0x0000660000287ab9 */ /* 0x000fe20000000a00 */
[----:B------:R-:W-:Y:S01]  /*0e10*/  UMOV UR50, 0x20 ;  /* 0x0000002000327882 */ /* 0x000fe20000000000 */
[----:B------:R-:W-:Y:S01]  /*0e20*/  UMOV UR42, 0x40 ;  /* 0x00000040002a7882 */ /* 0x000fe20000000000 */
[----:B---3--:R-:W-:-:S03]  /*0e30*/  UIADD3 UR8, UR33, 0x2800, URZ ;  /* 0x0000280021087890 */ /* 0x008fc6000fffe03f */
[----:B------:R2:W-:Y:S01]  /*0e40*/  UTMALDG.4D [UR16], [UR54], desc[URZ] ;  /* 0x00003f10360075b4 */ /* 0x0005e20008019000 */
[----:B------:R-:W-:Y:S01]  /*0e50*/  UMOV UR9, UR33 ;  /* 0x0000002100097c82 */ /* 0x000fe20008000000 */
[----:B------:R-:W-:Y:S02]  /*0e60*/  UIADD3 UR37, UR7, -0x1, URZ ;  /* 0xffffffff07257890 */ /* 0x000fe4000fffe03f */
[----:B------:R-:W-:Y:S02]  /*0e70*/  UIADD3 UR34, -UR7, URZ, URZ ;  /* 0x0000003f07227290 */ /* 0x000fe4000fffe13f */
[----:B------:R-:W-:Y:S01]  /*0e80*/  USHF.R.S32.HI UR35, URZ, 0x1f, UR37 ;  /* 0x0000001f3f237899 */ /* 0x000fe20008011425 */
[----:B------:R3:W-:Y:S01]  /*0e90*/  UTMALDG.4D [UR8], [UR4], desc[URZ] ;  /* 0x00003f08040075b4 */ /* 0x0007e20008019000 */
[----:B------:R-:W-:Y:S01]  /*0ea0*/  ACQBULK ;  /* 0x000000000000782e */ /* 0x000fe20000000000 */
[----:B------:R-:W-:Y:S01]  /*0eb0*/  USHF.R.S32.HI UR34, URZ, 0x1f, UR34 ;  /* 0x0000001f3f227899 */ /* 0x000fe20008011422 */
[----:B-1----:R-:W-:Y:S01]  /*0ec0*/  ULDC.64 UR24, c[0x0][0x198] ;  /* 0x0000660000187ab9 */ /* 0x002fe20000000a00 */
[----:B------:R-:W-:Y:S01]  /*0ed0*/  UMOV UR26, URZ ;  /* 0x0000003f001a7c82 */ /* 0x000fe20008000000 */
[----:B------:R-:W-:Y:S01]  /*0ee0*/  UMOV UR60, UR44 ;  /* 0x0000002c003c7c82 */ /* 0x000fe20008000000 */
[----:B------:R-:W-:Y:S01]  /*0ef0*/  UMOV UR61, UR45 ;  /* 0x0000002d003d7c82 */ /* 0x000fe20008000000 */
[----:B--2---:R-:W-:Y:S01]  /*0f00*/  ULDC.64 UR54, c[0x0][0x198] ;  /* 0x0000660000367ab9 */ /* 0x004fe20000000a00 */
[----:B------:R-:W-:Y:S01]  /*0f10*/  UMOV UR18, 0x20 ;  /* 0x0000002000127882 */ /* 0x000fe20000000000 */
[----:B------:R-:W-:Y:S01]  /*0f20*/  UIADD3 UR19, UP1, UR48, 0x1f0, URZ ;  /* 0x000001f030137890 */ /* 0x000fe2000ff3e03f */
[----:B---3--:R-:W-:Y:S01]  /*0f30*/  UMOV UR8, UR30 ;  /* 0x0000001e00087c82 */ /* 0x008fe20008000000 */
[----:B------:R-:W-:Y:S01]  /*0f40*/  UMOV UR9, UR23 ;  /* 0x0000001700097c82 */ /* 0x000fe20008000000 */
[----:B------:R-:W-:Y:S01]  /*0f50*/  ULDC.64 UR12, c[0x0][0x198] ;  /* 0x00006600000c7ab9 */ /* 0x000fe20000000a00 */
[----:B------:R1:W-:Y:S01]  /*0f60*/  UBLKCP.S.G [UR52], [UR8], UR31 ;  /* 0x00000034080073ba */ /* 0x0003e2000800021f */
[----:B------:R-:W2:Y:S01]  /*0f70*/  SYNCS.PHASECHK.TRANS64.TRYWAIT P0, [UR33+0x30], R17 ;  /* 0x00003011ff0075a7 */ /* 0x000ea20008000161 */
[----:B------:R-:W-:Y:S01]  /*0f80*/  UIADD3 UR16, UP5, UR12, 0x170, URZ ;  /* 0x000001700c107890 */ /* 0x000fe2000ffbe03f */
[----:B------:R-:W-:Y:S01]  /*0f90*/  R2UR UR5, R15 ;  /* 0x000000000f0572ca */ /* 0x000fe200000e0000 */
[----:B------:R-:W-:Y:S01]  /*0fa0*/  UMOV UR23, 0x10 ;  /* 0x0000001000177882 */ /* 0x000fe20000000000 */
[----:B------:R-:W-:Y:S01]  /*0fb0*/  R2UR UR4, R16 ;  /* 0x00000000100472ca */ /* 0x000fe200000e0000 */
[----:B------:R-:W-:Y:S01]  /*0fc0*/  UMOV UR10, 0x40 ;  /* 0x00000040000a7882 */ /* 0x000fe20000000000 */
[----:B------:R-:W-:-:S02]  /*0fd0*/  UIADD3 UR30, UP2, UR56, 0x170, URZ ;  /* 0x00000170381e7890 */ /* 0x000fc4000ff5e03f */
[----:B------:R-:W-:Y:S01]  /*0fe0*/  UIADD3 UR11, UP0, UR40, 0x1f0, URZ ;  /* 0x000001f0280b7890 */ /* 0x000fe2000ff1e03f */
[----:B------:R-:W-:Y:S01]  /*0ff0*/  UMOV UR12, UR44 ;  /* 0x0000002c000c7c82 */ /* 0x000fe20008000000 */
[----:B-1----:R-:W-:Y:S02]  /*1000*/  UIADD3.X UR8, URZ, UR13, URZ, UP5, !UPT ;  /* 0x0000000d3f087290 */ /* 0x002fe4000affe43f */
[----:B------:R-:W-:Y:S02]  /*1010*/  UIADD3 UR9, UP3, UR54, 0x170, URZ ;  /* 0x0000017036097890 */ /* 0x000fe4000ff7e03f */
[----:B------:R-:W-:Y:S01]  /*1020*/  UIADD3 UR32, UP5, UR24, 0x1f0, URZ ;  /* 0x000001f018207890 */ /* 0x000fe2000ffbe03f */
[----:B------:R-:W-:Y:S01]  /*1030*/  UMOV UR52, UR44 ;  /* 0x0000002c00347c82 */ /* 0x000fe20008000000 */
[----:B------:R-:W-:Y:S01]  /*1040*/  UMOV UR53, UR45 ;  /* 0x0000002d00357c82 */ /* 0x000fe20008000000 */
[----:B------:R-:W-:Y:S01]  /*1050*/  UMOV UR13, UR45 ;  /* 0x0000002d000d7c82 */ /* 0x000fe20008000000 */
[----:B--2---:R-:W-:Y:S08]  /*1060*/  @!P0 BRA `(.L_x_4) ;  /* 0x0000005400308947 */ /* 0x004ff00003800000 */
.L_x_24:
[----:B------:R-:W-:Y:S02]  /*1070*/  ELECT P0, URZ, PT ;  /* 0x00000000003f782f */ /* 0x000fe40003800000 */
[----:B------:R-:W-:Y:S01]  /*1080*/  R2UR UR17, R4 ;  /* 0x00000000041172ca */ /* 0x000fe200000e0000 */
[----:B------:R-:W-:Y:S01]  /*1090*/  UIADD3.X UR57, URZ, UR57, URZ, UP2, !UPT ;  /* 0x000000393f397290 */ /* 0x000fe200097fe43f */
[----:B------:R-:W-:Y:S01]  /*10a0*/  MOV R4, UR39 ;  /* 0x0000002700047c02 */ /* 0x000fe20008000f00 */
[----:B------:R-:W-:Y:S01]  /*10b0*/  UIADD3.X UR39, URZ, UR41, URZ, UP0, !UPT ;  /* 0x000000293f277290 */ /* 0x000fe200087fe43f */
[----:B------:R-:W-:Y:S01]  /*10c0*/  MOV R2, UR47 ;  /* 0x0000002f00027c02 */ /* 0x000fe20008000f00 */
[----:B------:R-:W-:Y:S01]  /*10d0*/  UMOV UR40, UR56 ;  /* 0x0000003800287c82 */ /* 0x000fe20008000000 */
[----:B------:R-:W-:Y:S01]  /*10e0*/  UIADD3 UR56, UR33, 0x6800, URZ ;  /* 0x0000680021387890 */ /* 0x000fe2000fffe03f */
[----:B-1----:R-:W-:Y:S01]  /*10f0*/  MOV R3, UR46 ;  /* 0x0000002e00037c02 */ /* 0x002fe20008000f00 */
[----:B------:R-:W-:Y:S01]  /*1100*/  UMOV UR41, UR57 ;  /* 0x0000003900297c82 */ /* 0x000fe20008000000 */
[----:B------:R-:W-:Y:S01]  /*1110*/  UIADD3 UR57, UR33, 0x20, URZ ;  /* 0x0000002021397890 */ /* 0x000fe2000fffe03f */
[----:B------:R-:W-:Y:S01]  /*1120*/  MOV R5, UR38 ;  /* 0x0000002600057c02 */ /* 0x000fe20008000f00 */
[----:B------:R-:W-:Y:S01]  /*1130*/  UIADD3.X UR25, URZ, UR25, URZ, UP5, !UPT ;  /* 0x000000193f197290 */ /* 0x000fe2000affe43f */
[----:B------:R-:W-:Y:S01]  /*1140*/  @P0 IMAD.MOV.U32 R6, RZ, RZ, 0x9100 ;  /* 0x00009100ff060424 */ /* 0x000fe200078e00ff */
[----:B------:R-:W-:Y:S01]  /*1150*/  UMOV UR59, UR17 ;  /* 0x00000011003b7c82 */ /* 0x000fe20008000000 */
[----:B------:R-:W-:Y:S01]  /*1160*/  UMOV UR51, UR17 ;  /* 0x0000001100337c82 */ /* 0x000fe20008000000 */
[----:B------:R-:W-:Y:S01]  /*1170*/  UMOV UR43, UR17 ;  /* 0x00000011002b7c82 */ /* 0x000fe20008000000 */
[----:B------:R-:W-:Y:S01]  /*1180*/  UMOV UR17, UR8 ;  /* 0x0000000800117c82 */ /* 0x000fe20008000000 */
[----:B------:R1:W-:Y:S01]  /*1190*/  @P0 SYNCS.ARRIVE.TRANS64 RZ, [UR33+0x20], R6 ;  /* 0x00002006ffff09a7 */ /* 0x0003e20008000021 */
[----:B------:R-:W-:Y:S01]  /*11a0*/  UIADD3.X UR47, URZ, UR49, URZ, UP1, !UPT ;  /* 0x000000313f2f7290 */ /* 0x000fe20008ffe43f */
[----:B------:R2:W-:Y:S01]  /*11b0*/  UTMALDG.4D [UR56], [UR16], desc[URZ] ;  /* 0x00003f38100075b4 */ /* 0x0005e20008019000 */
[----:B------:R-:W-:-:S02]  /*11c0*/  UIADD3.X UR55, URZ, UR55, URZ, UP3, !UPT ;  /* 0x000000373f377290 */ /* 0x000fc40009ffe43f */
[----:B------:R-:W-:Y:S02]  /*11d0*/  UIADD3 UR48, UR33, 0x8800, URZ ;  /* 0x0000880021307890 */ /* 0x000fe4000fffe03f */
[----:B------:R-:W-:Y:S02]  /*11e0*/  UIADD3 UR49, UR33, 0x20, URZ ;  /* 0x0000002021317890 */ /* 0x000fe4000fffe03f */
[----:B------:R-:W-:Y:S01]  /*11f0*/  ULEA.HI UR34, UR34, -UR7, URZ, 0x6 ;  /* 0x8000000722227291 */ /* 0x000fe2000f8f303f */
[----:B------:R-:W-:Y:S01]  /*1200*/  UMOV UR54, UR9 ;  /* 0x0000000900367c82 */ /* 0x000fe20008000000 */
[----:B------:R-:W-:Y:S01]  /*1210*/  UMOV UR46, UR19 ;  /* 0x00000013002e7c82 */ /* 0x000fe20008000000 */
[----:B------:R-:W-:Y:S01]  /*1220*/  ULEA.HI UR35, UR35, UR37, URZ, 0x6 ;  /* 0x0000002523237291 */ /* 0x000fe2000f8f303f */
[----:B------:R-:W-:-:S03]  /*1230*/  UMOV UR19, UR27 ;  /* 0x0000001b00137c82 */ /* 0x000fc60008000000 */
[----:B------:R-:W-:Y:S01]  /*1240*/  UTMALDG.4D [UR48], [UR54], desc[URZ] ;  /* 0x00003f30360075b4 */ /* 0x000fe20008019000 */
[----:B------:R-:W-:Y:S01]  /*1250*/  UMOV UR38, UR11 ;  /* 0x0000000b00267c82 */ /* 0x000fe20008000000 */
[----:B------:R-:W-:Y:S02]  /*1260*/  USHF.R.S32.HI UR34, URZ, 0x6, UR34 ;  /* 0x000000063f227899 */ /* 0x000fe40008011422 */
[----:B------:R-:W-:Y:S02]  /*1270*/  ULEA.HI.SX32 UR35, UR35, 0x1, 0x1a ;  /* 0x0000000123237891 */ /* 0x000fe4000f8fd23f */
[----:B------:R-:W-:Y:S01]  /*1280*/  UIADD3 UR34, -UR34, URZ, URZ ;  /* 0x0000003f22227290 */ /* 0x000fe2000fffe13f */
[----:B--2---:R-:W-:Y:S01]  /*1290*/  UMOV UR58, UR40 ;  /* 0x00000028003a7c82 */ /* 0x004fe20008000000 */
[----:B------:R-:W-:Y:S01]  /*12a0*/  UMOV UR59, UR41 ;  /* 0x00000029003b7c82 */ /* 0x000fe20008000000 */
[----:B------:R-:W-:Y:S01]  /*12b0*/  UMOV UR60, UR24 ;  /* 0x00000018003c7c82 */ /* 0x000fe20008000000 */
[----:B------:R-:W-:Y:S01]  /*12c0*/  UMOV UR61, UR25 ;  /* 0x00000019003d7c82 */ /* 0x000fe20008000000 */
[----:B------:R-:W-:-:S02]  /*12d0*/  UIADD3 UR40, UR33, 0xa800, URZ ;  /* 0x0000a80021287890 */ /* 0x000fc4000fffe03f */
[----:B------:R-:W-:Y:S02]  /*12e0*/  UIADD3 UR41, UR33, 0x20, URZ ;  /* 0x0000002021297890 */ /* 0x000fe4000fffe03f */
[----:B------:R-:W-:Y:S02]  /*12f0*/  UIADD3 UR24, UR33, 0x12800, URZ ;  /* 0x0001280021187890 */ /* 0x000fe4000fffe03f */
[----:B------:R-:W-:Y:S02]  /*1300*/  UIADD3 UR25, UR33, 0x20, URZ ;  /* 0x0000002021197890 */ /* 0x000fe4000fffe03f */
[----:B------:R-:W-:Y:S02]  /*1310*/  UIADD3 UR16, UR33, 0x13800, URZ ;  /* 0x0001380021107890 */ /* 0x000fe4000fffe03f */
[----:B------:R-:W-:Y:S01]  /*1320*/  UIADD3 UR17, UR33, 0x20, URZ ;  /* 0x0000002021117890 */ /* 0x000fe2000fffe03f */
[----:B------:R-:W-:Y:S01]  /*1330*/  UMOV UR58, UR30 ;  /* 0x0000001e003a7c82 */ /* 0x000fe20008000000 */
[----:B------:R-:W-:Y:S01]  /*1340*/  ULOP3.LUT UR5, UR5, UR4, URZ, 0x3c, !UPT ;  /* 0x0000000405057292 */ /* 0x000fe2000f8e3c3f */
[----:B------:R-:W-:Y:S01]  /*1350*/  UTMALDG.4D [UR40], [UR58], desc[URZ] ;  /* 0x00003f283a0075b4 */ /* 0x000fe20008019000 */
[----:B------:R-:W-:Y:S01]  /*1360*/  @!UP4 UMOV UR35, UR34 ;  /* 0x000000220023cc82 */ /* 0x000fe20008000000 */
[----:B------:R-:W-:-:S02]  /*1370*/  UIADD3 UR36, UR33, 0x280, URZ ;  /* 0x0000028021247890 */ /* 0x000fc4000fffe03f */
[----:B------:R-:W-:Y:S02]  /*1380*/  ULOP3.LUT UR4, UR5, UR4, URZ, 0x3c, !UPT ;  /* 0x0000000405047292 */ /* 0x000fe4000f8e3c3f */
[----:B------:R-:W-:Y:S01]  /*1390*/  UIADD3 UR8, UR33, 0x14800, URZ ;  /* 0x0001480021087890 */ /* 0x000fe2000fffe03f */
[----:B------:R2:W-:Y:S01]  /*13a0*/  UTMALDG.4D [UR24], [UR46], desc[URZ] ;  /* 0x00003f182e0075b4 */ /* 0x0005e20008019000 */
[----:B------:R-:W-:Y:S02]  /*13b0*/  UIADD3 UR9, UR33, 0x20, URZ ;  /* 0x0000002021097890 */ /* 0x000fe4000fffe03f */
[----:B------:R-:W-:Y:S02]  /*13c0*/  UIADD3 UR31, UR33, 0x20, URZ ;  /* 0x00000020211f7890 */ /* 0x000fe4000fffe03f */
[----:B------:R-:W-:Y:S02]  /*13d0*/  UPRMT UR30, UR14, 0x654, UR36 ;  /* 0x000006540e1e7896 */ /* 0x000fe40008000024 */
[----:B------:R-:W-:Y:S01]  /*13e0*/  ULOP3.LUT UR5, UR5, UR4, URZ, 0x3c, !UPT ;  /* 0x0000000405057292 */ /* 0x000fe2000f8e3c3f */
[----:B------:R3:W-:Y:S01]  /*13f0*/  UTMALDG.4D [UR16], [UR38], desc[URZ] ;  /* 0x00003f10260075b4 */ /* 0x0007e20008019000 */
[----:B------:R-:W-:Y:S01]  /*1400*/  UMOV UR11, UR27 ;  /* 0x0000001b000b7c82 */ /* 0x000fe20008000000 */
[----:B------:R-:W-:-:S02]  /*1410*/  UMOV UR60, UR32 ;  /* 0x00000020003c7c82 */ /* 0x000fc40008000000 */
[----:B------:R1:W-:Y:S01]  /*1420*/  UTMALDG.4D [UR8], [UR60], desc[URZ] ;  /* 0x00003f083c0075b4 */ /* 0x0003e20008019000 */
[----:B--2---:R-:W-:Y:S02]  /*1430*/  R2UR UR47, R2 ;  /* 0x00000000022f72ca */ /* 0x004fe400000e0000 */
[----:B------:R-:W-:Y:S01]  /*1440*/  R2UR UR46, R3 ;  /* 0x00000000032e72ca */ /* 0x000fe200000e0000 */
[----:B------:R1:W-:Y:S01]  /*1450*/  UBLKCP.S.G [UR30], [UR4], UR23 ;  /* 0x0000001e040073ba */ /* 0x0003e20008000217 */
[----:B---3--:R-:W-:Y:S01]  /*1460*/  R2UR UR39, R4 ;  /* 0x00000000042772ca */ /* 0x008fe200000e0000 */
[----:B------:R-:W-:Y:S01]  /*1470*/  IMAD.U32 R4, RZ, RZ, UR6 ;  /* 0x00000006ff047e24 */ /* 0x000fe2000f8e00ff */
[----:B------:R-:W-:-:S03]  /*1480*/  R2UR UR38, R5 ;  /* 0x00000000052672ca */ /* 0x000fc600000e0000 */
[----:B------:R-:W-:-:S05]  /*1490*/  VIADD R2, R4, 0x1 ;  /* 0x0000000104027836 */ /* 0x000fca0000000000 */
[----:B------:R-:W-:-:S13]  /*14a0*/  ISETP.GE.AND P0, PT, R2, UR35, PT ;  /* 0x0000002302007c0c */ /* 0x000fda000bf06270 */
[----:B-1----:R-:W-:Y:S05]  /*14b0*/  @P0 BRA `(.L_x_2) ;  /* 0x0000001000640947 */ /* 0x002fea0003800000 */
[----:B------:R-:W-:Y:S01]  /*14c0*/  UIADD3 UR4, UR35, -0x2, URZ ;  /* 0xfffffffe23047890 */ /* 0x000fe2000fffe03f */
[----:B------:R-:W-:Y:S01]  /*14d0*/  LOP3.LUT R5, RZ, R4, RZ, 0x33, !PT ;  /* 0x00000004ff057212 */ /* 0x000fe200078e33ff */
[----:B------:R-:W-:Y:S02]  /*14e0*/  IMAD.MOV.U32 R3, RZ, RZ, R2 ;  /* 0x000000ffff037224 */ /* 0x000fe400078e0002 */
[----:B------:R-:W-:Y:S02]  /*14f0*/  IMAD.MOV.U32 R6, RZ, RZ, 0x1 ;  /* 0x00000001ff067424 */ /* 0x000fe400078e00ff */
[----:B------:R-:W-:Y:S01]  /*1500*/  ISETP.NE.AND P0, PT, R4, UR4, PT ;  /* 0x0000000404007c0c */ /* 0x000fe2000bf05270 */
[----:B------:R-:W-:-:S12]  /*1510*/  VIADD R5, R5, UR35 ;  /* 0x0000002305057c36 */ /* 0x000fd80008000000 */
[----:B------:R-:W-:Y:S05]  /*1520*/  @!P0 BRA `(.L_x_5) ;  /* 0x0000000800c48947 */ /* 0x000fea0003800000 */
[----:B------:R-:W-:Y:S01]  /*1530*/  LOP3.LUT R7, R5, 0xfffffffe, RZ, 0xc0, !PT ;  /* 0xfffffffe05077812 */ /* 0x000fe200078ec0ff */
[----:B------:R-:W-:Y:S01]  /*1540*/  IMAD.MOV.U32 R6, RZ, RZ, 0x1 ;  /* 0x00000001ff067424 */ /* 0x000fe200078e00ff */
[----:B------:R-:W-:Y:S01]  /*1550*/  UIADD3 UR43, UR27, 0x40, URZ ;  /* 0x000000401b2b7890 */ /* 0x000fe2000fffe03f */
[----:B------:R-:W-:Y:S02]  /*1560*/  ULDC.64 UR30, c[0x0][0x198] ;  /* 0x00006600001e7ab9 */ /* 0x000fe40000000a00 */
[----:B------:R-:W-:Y:S01]  /*1570*/  IMAD.MOV R7, RZ, RZ, -R7 ;  /* 0x000000ffff077224 */ /* 0x000fe200078e0a07 */
[----:B------:R-:W-:Y:S01]  /*1580*/  ULDC.64 UR6, c[0x0][0x580] ;  /* 0x0001600000067ab9 */ /* 0x000fe20000000a00 */
[----:B------:R-:W-:-:S07]  /*1590*/  ULDC.64 UR4, c[0x0][0x5a8] ;  /* 0x00016a0000047ab9 */ /* 0x000fce0000000a00 */
.L_x_10:
[----:B------:R-:W-:-:S04]  /*15a0*/  IMAD.U32 R2, R6, -0x80000000, RZ ;  /* 0x8000000006027824 */ /* 0x000fc800078e00ff */
[----:B-1----:R-:W1:Y:S02]  /*15b0*/  SYNCS.PHASECHK.TRANS64.TRYWAIT P0, [UR33+0x18], R2 ;  /* 0x00001802ff0075a7 */ /* 0x002e640008000161 */
[----:B-1----:R-:W-:Y:S05]  /*15c0*/  @!P0 BRA `(.L_x_6) ;  /* 0x0000004c00f88947 */ /* 0x002fea0003800000 */
.L_x_26:
[----:B------:R-:W-:Y:S01]  /*15d0*/  ELECT P0, URZ, PT ;  /* 0x00000000003f782f */ /* 0x000fe20003800000 */
[----:B------:R-:W-:Y:S02]  /*15e0*/  UIADD3 UR13, UP0, UR43, UR46, URZ ;  /* 0x0000002e2b0d7290 */ /* 0x000fe4000ff1e03f */
[----:B------:R-:W-:Y:S02]  /*15f0*/  UIADD3 UR26, UP1, UR30, 0x70, URZ ;  /* 0x000000701e1a7890 */ /* 0x000fe4000ff3e03f */
[----:B------:R-:W-:Y:S02]  /*1600*/  UIADD3 UR28, UP2, UR30, 0x70, URZ ;  /* 0x000000701e1c7890 */ /* 0x000fe4000ff5e03f */
[----:B------:R-:W-:Y:S02]  /*1610*/  UIADD3 UR34, UP3, UR30, 0x70, URZ ;  /* 0x000000701e227890 */ /* 0x000fe4000ff7e03f */
[----:B------:R-:W-:Y:S02]  /*1620*/  UIADD3.X UR23, URZ, UR22, URZ, UP0, !UPT ;  /* 0x000000163f177290 */ /* 0x000fe400087fe43f */
[----:B------:R-:W-:-:S02]  /*1630*/  UIADD3 UR12, UR33, 0x180, URZ ;  /* 0x00000180210c7890 */ /* 0x000fc4000fffe03f */
[----:B-1----:R-:W-:Y:S01]  /*1640*/  @P0 IMAD.MOV.U32 R3, RZ, RZ, 0x3100 ;  /* 0x00003100ff030424 */ /* 0x002fe200078e00ff */
[----:B------:R-:W-:Y:S02]  /*1650*/  ULEA UR24, UP0, UR13, UR6, 0x2 ;  /* 0x000000060d187291 */ /* 0x000fe4000f80103f */
[----:B------:R-:W-:Y:S02]  /*1660*/  UIADD3 UR40, UR33, 0x3800, URZ ;  /* 0x0000380021287890 */ /* 0x000fe4000fffe03f */
[----:B------:R1:W-:Y:S01]  /*1670*/  @P0 SYNCS.ARRIVE.TRANS64 RZ, [UR33+0x8], R3 ;  /* 0x00000803ffff09a7 */ /* 0x0003e20008000021 */
[----:B------:R-:W-:Y:S02]  /*1680*/  UIADD3 UR41, UR33, 0x8, URZ ;  /* 0x0000000821297890 */ /* 0x000fe4000fffe03f */
[----:B------:R-:W-:Y:S02]  /*1690*/  UIADD3.X UR27, URZ, UR31, URZ, UP1, !UPT ;  /* 0x0000001f3f1b7290 */ /* 0x000fe40008ffe43f */
[----:B------:R-:W-:-:S02]  /*16a0*/  UIADD3 UR16, UR33, 0x4800, URZ ;  /* 0x0000480021107890 */ /* 0x000fc4000fffe03f */
[----:B------:R-:W-:Y:S02]  /*16b0*/  UIADD3 UR17, UR33, 0x8, URZ ;  /* 0x0000000821117890 */ /* 0x000fe4000fffe03f */
[----:B------:R-:W-:Y:S02]  /*16c0*/  UIADD3.X UR29, URZ, UR31, URZ, UP2, !UPT ;  /* 0x0000001f3f1d7290 */ /* 0x000fe400097fe43f */
[----:B------:R-:W-:Y:S02]  /*16d0*/  UIADD3 UR8, UR33, 0x5800, URZ ;  /* 0x0000580021087890 */ /* 0x000fe4000fffe03f */
[----:B------:R-:W-:Y:S02]  /*16e0*/  UIADD3 UR9, UR33, 0x8, URZ ;  /* 0x0000000821097890 */ /* 0x000fe4000fffe03f */
[----:B------:R-:W-:Y:S02]  /*16f0*/  UIADD3.X UR35, URZ, UR31, URZ, UP3, !UPT ;  /* 0x0000001f3f237290 */ /* 0x000fe40009ffe43f */
[----:B------:R-:W-:-:S02]  /*1700*/  UIADD3 UR37, UR33, 0x8, URZ ;  /* 0x0000000821257890 */ /* 0x000fc4000fffe03f */
[----:B------:R-:W-:Y:S02]  /*1710*/  UPRMT UR36, UR14, 0x654, UR12 ;  /* 0x000006540e247896 */ /* 0x000fe4000800000c */
[----:B------:R-:W-:Y:S01]  /*1720*/  ULEA.HI.X UR25, UR13, UR7, UR23, 0x2, UP0 ;  /* 0x000000070d197291 */ /* 0x000fe200080f1417 */
[----:B------:R-:W-:Y:S01]  /*1730*/  UMOV UR42, URZ ;  /* 0x0000003f002a7c82 */ /* 0x000fe20008000000 */
[----:B------:R-:W-:Y:S01]  /*1740*/  UMOV UR18, 0x20 ;  /* 0x0000002000127882 */ /* 0x000fe20000000000 */
[----:B------:R-:W-:Y:S01]  /*1750*/  UMOV UR19, UR43 ;  /* 0x0000002b00137c82 */ /* 0x000fe20008000000 */
[----:B------:R-:W-:Y:S01]  /*1760*/  UMOV UR20, UR44 ;  /* 0x0000002c00147c82 */ /* 0x000fe20008000000 */
[----:B------:R-:W-:Y:S01]  /*1770*/  UMOV UR21, UR45 ;  /* 0x0000002d00157c82 */ /* 0x000fe20008000000 */
[----:B------:R-:W-:Y:S01]  /*1780*/  UMOV UR10, 0x40 ;  /* 0x00000040000a7882 */ /* 0x000fe20000000000 */
[----:B------:R-:W-:Y:S01]  /*1790*/  UMOV UR11, UR43 ;  /* 0x0000002b000b7c82 */ /* 0x000fe20008000000 */
[----:B------:R1:W-:Y:S01]  /*17a0*/  UTMALDG.4D [UR40], [UR26], desc[URZ] ;  /* 0x00003f281a0075b4 */ /* 0x0003e20008019000 */
[----:B------:R-:W-:Y:S01]  /*17b0*/  UMOV UR12, UR44 ;  /* 0x0000002c000c7c82 */ /* 0x000fe20008000000 */
[----:B------:R-:W-:Y:S01]  /*17c0*/  UMOV UR13, UR45 ;  /* 0x0000002d000d7c82 */ /* 0x000fe20008000000 */
[----:B------:R-:W-:Y:S01]  /*17d0*/  UMOV UR23, 0x10 ;  /* 0x0000001000177882 */ /* 0x000fe20000000000 */
[----:B------:R1:W-:Y:S01]  /*17e0*/  UTMALDG.4D [UR16], [UR28], desc[URZ] ;  /* 0x00003f101c0075b4 */ /* 0x0003e20008019000 */
[----:B------:R1:W-:Y:S01]  /*17f0*/  UTMALDG.4D [UR8], [UR34], desc[URZ] ;  /* 0x00003f08220075b4 */ /* 0x0003e20008019000 */
[----:B------:R1:W-:Y:S01]  /*1800*/  UBLKCP.S.G [UR36], [UR24], UR23 ;  /* 0x00000024180073ba */ /* 0x0003e20008000217 */
[----:B------:R-:W2:Y:S02]  /*1810*/  SYNCS.PHASECHK.TRANS64.TRYWAIT P0, [UR33+0x38], R2 ;  /* 0x00003802ff0075a7 */ /* 0x000ea40008000161 */
[----:B-12---:R-:W-:Y:S05]  /*1820*/  @!P0 BRA `(.L_x_7) ;  /* 0x0000004c007c8947 */ /* 0x006fea0003800000 */
.L_x_28:
[----:B------:R-:W-:Y:S02]  /*1830*/  ELECT P0, URZ, PT ;  /* 0x00000000003f782f */ /* 0x000fe40003800000 */
[----:B------:R-:W-:Y:S01]  /*1840*/  LOP3.LUT R6, R6, 0x1, RZ, 0x3c, !PT ;  /* 0x0000000106067812 */ /* 0x000fe200078e3cff */
[----:B------:R-:W-:Y:S02]  /*1850*/  UIADD3 UR23, UP0, UR43, UR38, URZ ;  /* 0x000000262b177290 */ /* 0x000fe4000ff1e03f */
[----:B------:R-:W-:Y:S02]  /*1860*/  UIADD3 UR40, UP1, UR30, 0x1f0, URZ ;  /* 0x000001f01e287890 */ /* 0x000fe4000ff3e03f */
[----:B------:R-:W-:Y:S02]  /*1870*/  UIADD3 UR48, UP2, UR30, 0x1f0, URZ ;  /* 0x000001f01e307890 */ /* 0x000fe4000ff5e03f */
[----:B------:R-:W-:Y:S02]  /*1880*/  UIADD3 UR50, UP3, UR30, 0x1f0, URZ ;  /* 0x000001f01e327890 */ /* 0x000fe4000ff7e03f */
[----:B------:R-:W-:-:S02]  /*1890*/  UIADD3.X UR32, URZ, UR15, URZ, UP0, !UPT ;  /* 0x0000000f3f207290 */ /* 0x000fc400087fe43f */
[----:B------:R-:W-:Y:S01]  /*18a0*/  UIADD3 UR34, UR33, 0x380, URZ ;  /* 0x0000038021227890 */ /* 0x000fe2000fffe03f */
[----:B------:R-:W-:Y:S01]  /*18b0*/  @P0 IMAD.MOV.U32 R2, RZ, RZ, 0x3100 ;  /* 0x00003100ff020424 */ /* 0x000fe200078e00ff */
[----:B------:R-:W-:Y:S02]  /*18c0*/  ULEA UR36, UP0, UR23, UR4, 0x2 ;  /* 0x0000000417247291 */ /* 0x000fe4000f80103f */
[----:B------:R-:W-:Y:S02]  /*18d0*/  UIADD3 UR24, UR33, 0x15800, URZ ;  /* 0x0001580021187890 */ /* 0x000fe4000fffe03f */
[----:B------:R2:W-:Y:S01]  /*18e0*/  @P0 SYNCS.ARRIVE.TRANS64 RZ, [UR33+0x28], R2 ;  /* 0x00002802ffff09a7 */ /* 0x0005e20008000021 */
[----:B------:R-:W-:Y:S02]  /*18f0*/  UIADD3 UR25, UR33, 0x28, URZ ;  /* 0x0000002821197890 */ /* 0x000fe4000fffe03f */
[----:B------:R-:W-:Y:S02]  /*1900*/  UIADD3.X UR41, URZ, UR31, URZ, UP1, !UPT ;  /* 0x0000001f3f297290 */ /* 0x000fe40008ffe43f */
[----:B------:R-:W-:-:S02]  /*1910*/  UIADD3 UR16, UR33, 0x16800, URZ ;  /* 0x0001680021107890 */ /* 0x000fc4000fffe03f */
[----:B------:R-:W-:Y:S01]  /*1920*/  UIADD3 UR17, UR33, 0x28, URZ ;  /* 0x0000002821117890 */ /* 0x000fe2000fffe03f */
[----:B--2---:R-:W-:Y:S01]  /*1930*/  IMAD.U32 R2, R6, -0x80000000, RZ ;  /* 0x8000000006027824 */ /* 0x004fe200078e00ff */
        /* <DEDUP_REMOVED lines=8> */
[----:B------:R-:W-:Y:S01]  /*19c0*/  UMOV UR27, UR43 ;  /* 0x0000002b001b7c82 */ /* 0x000fe20008000000 */
[----:B------:R-:W-:Y:S01]  /*19d0*/  UMOV UR28, UR44 ;  /* 0x0000002c001c7c82 */ /* 0x000fe20008000000 */
[----:B------:R-:W-:Y:S01]  /*19e0*/  UMOV UR29, UR45 ;  /* 0x0000002d001d7c82 */ /* 0x000fe20008000000 */
[----:B------:R-:W-:Y:S01]  /*19f0*/  UMOV UR18, 0x20 ;  /* 0x0000002000127882 */ /* 0x000fe20000000000 */
[----:B------:R-:W-:Y:S01]  /*1a00*/  UMOV UR19, UR43 ;  /* 0x0000002b00137c82 */ /* 0x000fe20008000000 */
[----:B------:R-:W-:Y:S01]  /*1a10*/  UMOV UR20, UR44 ;  /* 0x0000002c00147c82 */ /* 0x000fe20008000000 */
[----:B------:R-:W-:Y:S01]  /*1a20*/  UMOV UR21, UR45 ;  /* 0x0000002d00157c82 */ /* 0x000fe20008000000 */
[----:B------:R-:W-:Y:S01]  /*1a30*/  UMOV UR10, 0x40 ;  /* 0x00000040000a7882 */ /* 0x000fe20000000000 */
[----:B------:R-:W-:Y:S01]  /*1a40*/  UMOV UR11, UR43 ;  /* 0x0000002b000b7c82 */ /* 0x000fe20008000000 */
[----:B------:R-:W-:Y:S01]  /*1a50*/  UMOV UR12, UR44 ;  /* 0x0000002c000c7c82 */ /* 0x000fe20008000000 */
[----:B------:R-:W-:Y:S01]  /*1a60*/  UMOV UR13, UR45 ;  /* 0x0000002d000d7c82 */ /* 0x000fe20008000000 */
[----:B------:R2:W-:Y:S01]  /*1a70*/  UTMALDG.4D [UR24], [UR40], desc[URZ] ;  /* 0x00003f18280075b4 */ /* 0x0005e20008019000 */
[----:B------:R-:W-:Y:S01]  /*1a80*/  UMOV UR23, 0x10 ;  /* 0x0000001000177882 */ /* 0x000fe20000000000 */
[----:B------:R2:W-:Y:S01]  /*1a90*/  UTMALDG.4D [UR16], [UR48], desc[URZ] ;  /* 0x00003f10300075b4 */ /* 0x0005e20008019000 */
[----:B------:R2:W-:Y:S01]  /*1aa0*/  UTMALDG.4D [UR8], [UR50], desc[URZ] ;  /* 0x00003f08320075b4 */ /* 0x0005e20008019000 */
[----:B------:R2:W-:Y:S01]  /*1ab0*/  UBLKCP.S.G [UR34], [UR36], UR23 ;  /* 0x00000022240073ba */ /* 0x0005e20008000217 */
[----:B------:R-:W3:Y:S02]  /*1ac0*/  SYNCS.PHASECHK.TRANS64.TRYWAIT P0, [UR33+0x10], R2 ;  /* 0x00001002ff0075a7 */ /* 0x000ee40008000161 */
[----:B--23--:R-:W-:Y:S05]  /*1ad0*/  @!P0 BRA `(.L_x_8) ;  /* 0x0000004800ec8947 */ /* 0x00cfea0003800000 */
.L_x_30:
[----:B------:R-:W-:Y:S01]  /*1ae0*/  UIADD3 UR28, UP0, UR30, 0x70, URZ ;  /* 0x000000701e1c7890 */ /* 0x000fe2000ff1e03f */
[----:B------:R-:W-:Y:S01]  /*1af0*/  VIADD R7, R7, 0x2 ;  /* 0x0000000207077836 */ /* 0x000fe20000000000 */
[----:B------:R-:W-:Y:S01]  /*1b00*/  UIADD3 UR35, UR43, 0x40, URZ ;  /* 0x000000402b237890 */ /* 0x000fe2000fffe03f */
[----:B------:R-:W-:Y:S01]  /*1b10*/  ELECT P0, URZ, PT ;  /* 0x00000000003f782f */ /* 0x000fe20003800000 */
[----:B------:R-:W-:Y:S02]  /*1b20*/  UIADD3.X UR29, URZ, UR31, URZ, UP0, !UPT ;  /* 0x0000001f3f1d7290 */ /* 0x000fe400087fe43f */
[----:B------:R-:W-:Y:S01]  /*1b30*/  ISETP.NE.AND P1, PT, R7, RZ, PT ;  /* 0x000000ff0700720c */ /* 0x000fe20003f25270 */
[----:B------:R-:W-:Y:S02]  /*1b40*/  UIADD3 UR23, UP0, UR35, UR46, URZ ;  /* 0x0000002e23177290 */ /* 0x000fe4000ff1e03f */
[----:B------:R-:W-:Y:S02]  /*1b50*/  UIADD3 UR40, UP1, UR30, 0x70, URZ ;  /* 0x000000701e287890 */ /* 0x000fe4000ff3e03f */
[----:B------:R-:W-:-:S02]  /*1b60*/  UIADD3 UR48, UP2, UR30, 0x70, URZ ;  /* 0x000000701e307890 */ /* 0x000fc4000ff5e03f */
[----:B------:R-:W-:Y:S02]  /*1b70*/  UIADD3.X UR25, URZ, UR22, URZ, UP0, !UPT ;  /* 0x000000163f197290 */ /* 0x000fe400087fe43f */
[----:B------:R-:W-:Y:S01]  /*1b80*/  UIADD3 UR26, UR33, 0x80, URZ ;  /* 0x00000080211a7890 */ /* 0x000fe2000fffe03f */
[----:B------:R-:W-:Y:S01]  /*1b90*/  @P0 IMAD.MOV.U32 R2, RZ, RZ, 0x3100 ;  /* 0x00003100ff020424 */ /* 0x000fe200078e00ff */
[----:B------:R-:W-:Y:S02]  /*1ba0*/  ULEA UR24, UP0, UR23, UR6, 0x2 ;  /* 0x0000000617187291 */ /* 0x000fe4000f80103f */
[----:B------:R-:W-:Y:S02]  /*1bb0*/  UIADD3 UR32, UR33, 0x800, URZ ;  /* 0x0000080021207890 */ /* 0x000fe4000fffe03f */
[----:B------:R2:W-:Y:S01]  /*1bc0*/  @P0 SYNCS.ARRIVE.TRANS64 RZ, [UR33], R2 ;  /* 0x00000002ffff09a7 */ /* 0x0005e20008000021 */
[----:B------:R-:W-:Y:S02]  /*1bd0*/  UIADD3 UR16, UR33, 0x1800, URZ ;  /* 0x0000180021107890 */ /* 0x000fe4000fffe03f */
[----:B------:R-:W-:-:S02]  /*1be0*/  UIADD3.X UR41, URZ, UR31, URZ, UP1, !UPT ;  /* 0x0000001f3f297290 */ /* 0x000fc40008ffe43f */
[----:B------:R-:W-:Y:S02]  /*1bf0*/  UIADD3 UR8, UR33, 0x2800, URZ ;  /* 0x0000280021087890 */ /* 0x000fe4000fffe03f */
[----:B------:R-:W-:Y:S01]  /*1c00*/  UIADD3.X UR49, URZ, UR31, URZ, UP2, !UPT ;  /* 0x0000001f3f317290 */ /* 0x000fe200097fe43f */
[----:B--2---:R-:W-:Y:S01]  /*1c10*/  IMAD.U32 R2, R6, -0x80000000, RZ ;  /* 0x8000000006027824 */ /* 0x004fe200078e00ff */
[----:B------:R-:W-:Y:S02]  /*1c20*/  UPRMT UR26, UR14, 0x654, UR26 ;  /* 0x000006540e1a7896 */ /* 0x000fe4000800001a */
[----:B------:R-:W-:Y:S01]  /*1c30*/  ULEA.HI.X UR25, UR23, UR7, UR25, 0x2, UP0 ;  /* 0x0000000717197291 */ /* 0x000fe200080f1419 */
[----:B------:R-:W-:Y:S01]  /*1c40*/  UMOV UR34, URZ ;  /* 0x0000003f00227c82 */ /* 0x000fe20008000000 */
[----:B------:R-:W-:Y:S01]  /*1c50*/  UMOV UR36, UR44 ;  /* 0x0000002c00247c82 */ /* 0x000fe20008000000 */
[----:B------:R-:W-:Y:S01]  /*1c60*/  UMOV UR37, UR45 ;  /* 0x0000002d00257c82 */ /* 0x000fe20008000000 */
[----:B------:R-:W-:Y:S01]  /*1c70*/  UMOV UR18, 0x20 ;  /* 0x0000002000127882 */ /* 0x000fe20000000000 */
[----:B------:R-:W-:Y:S01]  /*1c80*/  UMOV UR17, UR33 ;  /* 0x0000002100117c82 */ /* 0x000fe20008000000 */
        /* <DEDUP_REMOVED lines=8> */
[----:B------:R-:W-:Y:S01]  /*1d10*/  UMOV UR11, UR35 ;  /* 0x00000023000b7c82 */ /* 0x000fe20008000000 */
[----:B------:R-:W-:Y:S01]  /*1d20*/  UMOV UR23, 0x10 ;  /* 0x0000001000177882 */ /* 0x000fe20000000000 */
[----:B------:R-:W-:Y:S01]  /*1d30*/  UMOV UR27, UR33 ;  /* 0x00000021001b7c82 */ /* 0x000fe20008000000 */
[----:B------:R2:W-:Y:S01]  /*1d40*/  UTMALDG.4D [UR16], [UR40], desc[URZ] ;  /* 0x00003f10280075b4 */ /* 0x0005e20008019000 */
[----:B------:R2:W-:Y:S01]  /*1d50*/  UTMALDG.4D [UR8], [UR48], desc[URZ] ;  /* 0x00003f08300075b4 */ /* 0x0005e20008019000 */
[----:B------:R2:W-:Y:S01]  /*1d60*/  UBLKCP.S.G [UR26], [UR24], UR23 ;  /* 0x0000001a180073ba */ /* 0x0005e20008000217 */
[----:B------:R-:W3:Y:S02]  /*1d70*/  SYNCS.PHASECHK.TRANS64.TRYWAIT P0, [UR33+0x30], R2 ;  /* 0x00003002ff0075a7 */ /* 0x000ee40008000161 */
[----:B--23--:R-:W-:Y:S05]  /*1d80*/  @!P0 BRA `(.L_x_9) ;  /* 0x0000004800608947 */ /* 0x00cfea0003800000 */
.L_x_32:
[----:B------:R-:W-:Y:S01]  /*1d90*/  ELECT P0, URZ, PT ;  /* 0x00000000003f782f */ /* 0x000fe20003800000 */
[----:B------:R-:W-:Y:S01]  /*1da0*/  VIADD R4, R4, 0x2 ;  /* 0x0000000204047836 */ /* 0x000fe20000000000 */
        /* <DEDUP_REMOVED lines=13> */
[----:B------:R-:W-:Y:S02]  /*1e80*/  UIADD3 UR17, UR33, 0x20, URZ ;  /* 0x0000002021117890 */ /* 0x000fe4000fffe03f */
[----:B------:R-:W-:Y:S01]  /*1e90*/  UIADD3.X UR49, URZ, UR31, URZ, UP2, !UPT ;  /* 0x0000001f3f317290 */ /* 0x000fe200097fe43f */
[----:B------:R-:W-:Y:S01]  /*1ea0*/  UMOV UR27, UR35 ;  /* 0x00000023001b7c82 */ /* 0x000fe20008000000 */
[----:B------:R-:W-:Y:S01]  /*1eb0*/  UMOV UR19, UR35 ;  /* 0x0000002300137c82 */ /* 0x000fe20008000000 */
[----:B------:R-:W-:Y:S02]  /*1ec0*/  UIADD3 UR8, UR33, 0x14800, URZ ;  /* 0x0001480021087890 */ /* 0x000fe4000fffe03f */
[----:B------:R-:W-:Y:S01]  /*1ed0*/  UIADD3 UR9, UR33, 0x20, URZ ;  /* 0x0000002021097890 */ /* 0x000fe2000fffe03f */
[----:B------:R-:W-:Y:S01]  /*1ee0*/  UMOV UR11, UR35 ;  /* 0x00000023000b7c82 */ /* 0x000fe20008000000 */
[----:B------:R-:W-:Y:S02]  /*1ef0*/  UIADD3.X UR51, URZ, UR31, URZ, UP3, !UPT ;  /* 0x0000001f3f337290 */ /* 0x000fe40009ffe43f */
[----:B------:R-:W-:-:S02]  /*1f00*/  UIADD3 UR37, UR33, 0x20, URZ ;  /* 0x0000002021257890 */ /* 0x000fc4000fffe03f */
        /* <DEDUP_REMOVED lines=8> */
[----:B------:R-:W-:Y:S01]  /*1f90*/  UMOV UR10, 0x40 ;  /* 0x00000040000a7882 */ /* 0x000fe20000000000 */
[----:B------:R2:W-:Y:S01]  /*1fa0*/  UTMALDG.4D [UR24], [UR40], desc[URZ] ;  /* 0x00003f18280075b4 */ /* 0x0005e20008019000 */
[----:B------:R-:W-:Y:S01]  /*1fb0*/  UMOV UR12, UR44 ;  /* 0x0000002c000c7c82 */ /* 0x000fe20008000000 */
[----:B------:R-:W-:Y:S01]  /*1fc0*/  UMOV UR13, UR45 ;  /* 0x0000002d000d7c82 */ /* 0x000fe20008000000 */
[----:B------:R-:W-:Y:S01]  /*1fd0*/  UMOV UR23, 0x10 ;  /* 0x0000001000177882 */ /* 0x000fe20000000000 */
[----:B------:R-:W-:Y:S01]  /*1fe0*/  UIADD3 UR43, UR43, 0x80, URZ ;  /* 0x000000802b2b7890 */ /* 0x000fe2000fffe03f */
[----:B------:R2:W-:Y:S01]  /*1ff0*/  UTMALDG.4D [UR16], [UR48], desc[URZ] ;  /* 0x00003f10300075b4 */ /* 0x0005e20008019000 */
[----:B------:R2:W-:Y:S01]  /*2000*/  UTMALDG.4D [UR8], [UR50], desc[URZ] ;  /* 0x00003f08320075b4 */ /* 0x0005e20008019000 */
[----:B------:R2:W-:Y:S02]  /*2010*/  UBLKCP.S.G [UR36], [UR34], UR23 ;  /* 0x00000024220073ba */ /* 0x0005e40008000217 */
[----:B--2---:R-:W-:Y:S07]  /*2020*/  @P1 BRA `(.L_x_10) ;  /* 0xfffffff4005c1947 */ /* 0x004fee000383ffff */
[----:B-1----:R-:W-:-:S07]  /*2030*/  VIADD R3, R4, 0x1 ;  /* 0x0000000104037836 */ /* 0x002fce0000000000 */
.L_x_5:
[----:B------:R-:W-:-:S04]  /*2040*/  LOP3.LUT R5, R5, 0x1, RZ, 0xc0, !PT ;  /* 0x0000000105057812 */ /* 0x000fc800078ec0ff */
[----:B------:R-:W-:-:S13]  /*2050*/  ISETP.NE.U32.AND P0, PT, R5, 0x1, PT ;  /* 0x000000010500780c */ /* 0x000fda0003f05070 */
[----:B------:R-:W-:Y:S05]  /*2060*/  @P0 BRA `(.L_x_2) ;  /* 0x0000000400780947 */ /* 0x000fea0003800000 */
[----:B------:R-:W-:Y:S01]  /*2070*/  IMAD.U32 R2, R6, -0x80000000, RZ ;  /* 0x8000000006027824 */ /* 0x000fe200078e00ff */
[----:B------:R-:W-:Y:S01]  /*2080*/  R2UR UR27, R3 ;  /* 0x00000000031b72ca */ /* 0x000fe200000e0000 */
[----:B------:R-:W-:Y:S01]  /*2090*/  ULDC.64 UR4, c[0x0][0x580] ;  /* 0x0001600000047ab9 */ /* 0x000fe20000000a00 */
[----:B------:R-:W-:Y:S02]  /*20a0*/  UIADD3 UR6, UR33, 0x180, URZ ;  /* 0x0000018021067890 */ /* 0x000fe4000fffe03f */
[----:B------:R-:W1:Y:S01]  /*20b0*/  SYNCS.PHASECHK.TRANS64.TRYWAIT P0, [UR33+0x18], R2 ;  /* 0x00001802ff0075a7 */ /* 0x000e620008000161 */
[----:B------:R-:W-:Y:S02]  /*20c0*/  UIADD3 UR7, UR33, 0x8, URZ ;  /* 0x0000000821077890 */ /* 0x000fe4000fffe03f */
[----:B------:R-:W-:Y:S02]  /*20d0*/  UIADD3 UR24, UR33, 0x3800, URZ ;  /* 0x0000380021187890 */ /* 0x000fe4000fffe03f */
[----:B------:R-:W-:Y:S01]  /*20e0*/  UIADD3 UR25, UR33, 0x8, URZ ;  /* 0x0000000821197890 */ /* 0x000fe2000fffe03f */
[----:B------:R-:W-:Y:S01]  /*20f0*/  ULDC.64 UR10, c[0x0][0x198] ;  /* 0x00006600000a7ab9 */ /* 0x000fe20000000a00 */
[----:B------:R-:W-:Y:S01]  /*2100*/  ULDC.64 UR12, c[0x0][0x198] ;  /* 0x00006600000c7ab9 */ /* 0x000fe20000000a00 */
[----:B------:R-:W-:Y:S01]  /*2110*/  UMOV UR26, URZ ;  /* 0x0000003f001a7c82 */ /* 0x000fe20008000000 */
[----:B------:R-:W-:Y:S01]  /*2120*/  USHF.L.U32 UR27, UR27, 0x6, URZ ;  /* 0x000000061b1b7899 */ /* 0x000fe2000800063f */
[----:B------:R-:W-:Y:S01]  /*2130*/  UMOV UR28, UR44 ;  /* 0x0000002c001c7c82 */ /* 0x000fe20008000000 */
[----:B------:R-:W-:-:S02]  /*2140*/  UMOV UR29, UR45 ;  /* 0x0000002d001d7c82 */ /* 0x000fc40008000000 */
[----:B------:R-:W-:-:S04]  /*2150*/  UIADD3 UR32, UP0, UR27, UR46, URZ ;  /* 0x0000002e1b207290 */ /* 0x000fc8000ff1e03f */
[----:B------:R-:W-:Y:S02]  /*2160*/  UIADD3.X UR22, URZ, UR22, URZ, UP0, !UPT ;  /* 0x000000163f167290 */ /* 0x000fe400087fe43f */
[----:B------:R-:W-:-:S04]  /*2170*/  ULEA UR31, UP0, UR32, UR4, 0x2 ;  /* 0x00000004201f7291 */ /* 0x000fc8000f80103f */
[----:B------:R-:W-:-:S03]  /*2180*/  ULEA.HI.X UR32, UR32, UR5, UR22, 0x2, UP0 ;  /* 0x0000000520207291 */ /* 0x000fc600080f1416 */
[----:B------:R-:W-:Y:S01]  /*2190*/  ULDC.64 UR4, c[0x0][0x198] ;  /* 0x0000660000047ab9 */ /* 0x000fe20000000a00 */
[----:B-1----:R-:W-:Y:S08]  /*21a0*/  @!P0 BRA `(.L_x_11) ;  /* 0x0000004400748947 */ /* 0x002ff00003800000 */
.L_x_34:
[----:B------:R-:W-:Y:S01]  /*21b0*/  ELECT P0, URZ, PT ;  /* 0x00000000003f782f */ /* 0x000fe20003800000 */
[----:B------:R-:W-:Y:S02]  /*21c0*/  UIADD3 UR4, UP0, UR4, 0x70, URZ ;  /* 0x0000007004047890 */ /* 0x000fe4000ff1e03f */
[----:B------:R-:W-:Y:S02]  /*21d0*/  UIADD3 UR22, UP1, UR10, 0x70, URZ ;  /* 0x000000700a167890 */ /* 0x000fe4000ff3e03f */
[----:B------:R-:W-:Y:S02]  /*21e0*/  UIADD3 UR34, UP2, UR12, 0x70, URZ ;  /* 0x000000700c227890 */ /* 0x000fe4000ff5e03f */
[----:B------:R-:W-:Y:S02]  /*21f0*/  UIADD3.X UR5, URZ, UR5, URZ, UP0, !UPT ;  /* 0x000000053f057290 */ /* 0x000fe400087fe43f */
[----:B------:R-:W-:Y:S02]  /*2200*/  UIADD3 UR16, UR33, 0x4800, URZ ;  /* 0x0000480021107890 */ /* 0x000fe4000fffe03f */
[----:B------:R-:W-:-:S02]  /*2210*/  UIADD3 UR17, UR33, 0x8, URZ ;  /* 0x0000000821117890 */ /* 0x000fc4000fffe03f */
[----:B------:R-:W-:Y:S01]  /*2220*/  @P0 IMAD.MOV.U32 R4, RZ, RZ, 0x3100 ;  /* 0x00003100ff040424 */ /* 0x000fe200078e00ff */
[----:B------:R-:W-:Y:S02]  /*2230*/  UIADD3.X UR23, URZ, UR11, URZ, UP1, !UPT ;  /* 0x0000000b3f177290 */ /* 0x000fe40008ffe43f */
[----:B------:R-:W-:Y:S02]  /*2240*/  UIADD3 UR8, UR33, 0x5800, URZ ;  /* 0x0000580021087890 */ /* 0x000fe4000fffe03f */
[----:B------:R2:W-:Y:S01]  /*2250*/  @P0 SYNCS.ARRIVE.TRANS64 RZ, [UR33+0x8], R4 ;  /* 0x00000804ffff09a7 */ /* 0x0005e20008000021 */
[----:B------:R-:W-:Y:S01]  /*2260*/  UIADD3 UR9, UR33, 0x8, URZ ;  /* 0x0000000821097890 */ /* 0x000fe2000fffe03f */
[----:B------:R3:W-:Y:S01]  /*2270*/  UTMALDG.4D [UR24], [UR4], desc[URZ] ;  /* 0x00003f18040075b4 */ /* 0x0007e20008019000 */
[----:B------:R-:W-:Y:S02]  /*2280*/  UIADD3.X UR35, URZ, UR13, URZ, UP2, !UPT ;  /* 0x0000000d3f237290 */ /* 0x000fe400097fe43f */
[----:B------:R-:W-:Y:S01]  /*2290*/  UPRMT UR6, UR14, 0x654, UR6 ;  /* 0x000006540e067896 */ /* 0x000fe20008000006 */
        /* <DEDUP_REMOVED lines=11> */
[----:B---3--:R-:W-:-:S02]  /*2350*/  UIADD3 UR5, UP0, UR27, UR38, URZ ;  /* 0x000000261b057290 */ /* 0x008fc4000ff1e03f */
[----:B------:R-:W-:Y:S02]  /*2360*/  UIADD3 UR24, UR33, 0x15800, URZ ;  /* 0x0001580021187890 */ /* 0x000fe4000fffe03f */
[----:B------:R-:W-:Y:S02]  /*2370*/  UIADD3.X UR15, URZ, UR15, URZ, UP0, !UPT ;  /* 0x0000000f3f0f7290 */ /* 0x000fe400087fe43f */
[----:B------:R-:W-:Y:S01]  /*2380*/  UIADD3 UR25, UR33, 0x28, URZ ;  /* 0x0000002821197890 */ /* 0x000fe2000fffe03f */
[----:B------:R-:W-:Y:S01]  /*2390*/  UMOV UR26, URZ ;  /* 0x0000003f001a7c82 */ /* 0x000fe20008000000 */
[----:B----4-:R-:W-:Y:S01]  /*23a0*/  ULDC.64 UR16, c[0x0][0x5a8] ;  /* 0x00016a0000107ab9 */ /* 0x010fe20000000a00 */
[----:B------:R-:W-:Y:S02]  /*23b0*/  UIADD3 UR22, UR33, 0x380, URZ ;  /* 0x0000038021167890 */ /* 0x000fe4000fffe03f */
[----:B------:R-:W-:Y:S02]  /*23c0*/  ULEA UR4, UP0, UR5, UR16, 0x2 ;  /* 0x0000001005047291 */ /* 0x000fe4000f80103f */
[----:B------:R-:W-:-:S02]  /*23d0*/  UIADD3 UR23, UR33, 0x28, URZ ;  /* 0x0000002821177890 */ /* 0x000fc4000fffe03f */
[----:B------:R-:W-:Y:S01]  /*23e0*/  ULEA.HI.X UR5, UR5, UR17, UR15, 0x2, UP0 ;  /* 0x0000001105057291 */ /* 0x000fe200080f140f */
[----:B-----5:R-:W-:Y:S01]  /*23f0*/  UMOV UR8, UR31 ;  /* 0x0000001f00087c82 */ /* 0x020fe20008000000 */
[----:B------:R-:W-:Y:S01]  /*2400*/  UMOV UR9, UR32 ;  /* 0x0000002000097c82 */ /* 0x000fe20008000000 */
[----:B------:R-:W-:Y:S01]  /*2410*/  ULDC.64 UR10, c[0x0][0x198] ;  /* 0x00006600000a7ab9 */ /* 0x000fe20000000a00 */
[----:B------:R3:W-:Y:S01]  /*2420*/  UBLKCP.S.G [UR6], [UR8], UR30 ;  /* 0x00000006080073ba */ /* 0x0007e2000800021e */
[----:B------:R-:W4:Y:S01]  /*2430*/  SYNCS.PHASECHK.TRANS64.TRYWAIT P0, [UR33+0x38], R2 ;  /* 0x00003802ff0075a7 */ /* 0x000f220008000161 */
[----:B------:R-:W-:Y:S01]  /*2440*/  ULDC.64 UR12, c[0x0][0x198] ;  /* 0x00006600000c7ab9 */ /* 0x000fe20000000a00 */
[----:B---3--:R-:W-:Y:S01]  /*2450*/  ULDC.64 UR6, c[0x0][0x198] ;  /* 0x0000660000067ab9 */ /* 0x008fe20000000a00 */
[----:B--2-4-:R-:W-:Y:S05]  /*2460*/  @!P0 BRA `(.L_x_12) ;  /* 0x0000004000e08947 */ /* 0x014fea0003800000 */
.L_x_36:
[----:B------:R-:W-:Y:S01]  /*2470*/  ELECT P0, URZ, PT ;  /* 0x00000000003f782f */ /* 0x000fe20003800000 */
[----:B------:R-:W-:Y:S02]  /*2480*/  UIADD3 UR30, UP0, UR6, 0x1f0, URZ ;  /* 0x000001f0061e7890 */ /* 0x000fe4000ff1e03f */
[----:B------:R-:W-:Y:S02]  /*2490*/  UIADD3 UR32, UP1, UR10, 0x1f0, URZ ;  /* 0x000001f00a207890 */ /* 0x000fe4000ff3e03f */
[----:B------:R-:W-:Y:S02]  /*24a0*/  UIADD3.X UR31, URZ, UR7, URZ, UP0, !UPT ;  /* 0x000000073f1f7290 */ /* 0x000fe400087fe43f */
[----:B------:R-:W-:Y:S02]  /*24b0*/  UIADD3 UR6, UP0, UR12, 0x1f0, URZ ;  /* 0x000001f00c067890 */ /* 0x000fe4000ff1e03f */
[----:B------:R-:W-:Y:S02]  /*24c0*/  UIADD3 UR16, UR33, 0x16800, URZ ;  /* 0x0001680021107890 */ /* 0x000fe4000fffe03f */
[----:B------:R-:W-:-:S02]  /*24d0*/  UIADD3 UR17, UR33, 0x28, URZ ;  /* 0x0000002821117890 */ /* 0x000fc4000fffe03f */
[----:B------:R-:W-:Y:S01]  /*24e0*/  @P0 IMAD.MOV.U32 R2, RZ, RZ, 0x3100 ;  /* 0x00003100ff020424 */ /* 0x000fe200078e00ff */
[----:B------:R-:W-:Y:S02]  /*24f0*/  UIADD3 UR8, UR33, 0x17800, URZ ;  /* 0x0001780021087890 */ /* 0x000fe4000fffe03f */
[----:B------:R-:W-:Y:S02]  /*2500*/  UIADD3 UR9, UR33, 0x28, URZ ;  /* 0x0000002821097890 */ /* 0x000fe4000fffe03f */
[----:B------:R2:W-:Y:S01]  /*2510*/  @P0 SYNCS.ARRIVE.TRANS64 RZ, [UR33+0x28], R2 ;  /* 0x00002802ffff09a7 */ /* 0x0005e20008000021 */
[----:B------:R-:W-:Y:S02]  /*2520*/  UIADD3.X UR33, URZ, UR11, URZ, UP1, !UPT ;  /* 0x0000000b3f217290 */ /* 0x000fe40008ffe43f */
[----:B------:R-:W-:Y:S02]  /*2530*/  UIADD3.X UR7, URZ, UR13, URZ, UP0, !UPT ;  /* 0x0000000d3f077290 */ /* 0x000fe400087fe43f */
[----:B------:R-:W-:Y:S01]  /*2540*/  UPRMT UR22, UR14, 0x654, UR22 ;  /* 0x000006540e167896 */ /* 0x000fe20008000016 */
        /* <DEDUP_REMOVED lines=8> */
[----:B------:R-:W-:Y:S01]  /*25d0*/  UMOV UR12, UR44 ;  /* 0x0000002c000c7c82 */ /* 0x000fe20008000000 */
[----:B------:R-:W-:Y:S01]  /*25e0*/  UMOV UR13, UR45 ;  /* 0x0000002d000d7c82 */ /* 0x000fe20008000000 */
[----:B------:R-:W-:Y:S01]  /*25f0*/  UMOV UR11, UR27 ;  /* 0x0000001b000b7c82 */ /* 0x000fe20008000000 */
[----:B------:R-:W-:Y:S01]  /*2600*/  UMOV UR14, 0x10 ;  /* 0x00000010000e7882 */ /* 0x000fe20000000000 */
[----:B------:R2:W-:Y:S01]  /*2610*/  UTMALDG.4D [UR16], [UR32], desc[URZ] ;  /* 0x00003f10200075b4 */ /* 0x0005e20008019000 */
[----:B------:R2:W-:Y:S01]  /*2620*/  UTMALDG.4D [UR8], [UR6], desc[URZ] ;  /* 0x00003f08060075b4 */ /* 0x0005e20008019000 */
[----:B------:R2:W-:Y:S02]  /*2630*/  UBLKCP.S.G [UR22], [UR4], UR14 ;  /* 0x00000016040073ba */ /* 0x0005e4000800020e */
[----:B--2---:R-:W-:Y:S01]  /*2640*/  NOP ;  /* 0x0000000000007918 */ /* 0x004fe20000000000 */
.L_x_2:
[----:B------:R-:W-:-:S13]  /*2650*/  ISETP.NE.AND P0, PT, R0, 0x1, PT ;  /* 0x000000010000780c */ /* 0x000fda0003f05270 */
[----:B------:R-:W-:Y:S05]  /*2660*/  @P0 EXIT ;  /* 0x000000000000094d */ /* 0x000fea0003800000 */
[----:B------:R-:W2:Y:S01]  /*2670*/  S2UR UR4, SR_CTAID.X ;  /* 0x00000000000479c3 */ /* 0x000ea20000002500 */
[----:B------:R-:W-:Y:S01]  /*2680*/  ULDC UR6, c[0x0][0x210] ;  /* 0x0000840000067ab9 */ /* 0x000fe20000000800 */
[----:B------:R-:W-:Y:S01]  /*2690*/  ULDC UR12, c[0x0][0x21c] ;  /* 0x00008700000c7ab9 */ /* 0x000fe20000000800 */
[----:B------:R-:W-:Y:S02]  /*26a0*/  UIADD3 UR5, -UR6, URZ, URZ ;  /* 0x0000003f06057290 */ /* 0x000fe4000fffe13f */
[----:B------:R-:W-:Y:S02]  /*26b0*/  UIADD3 UR10, UR6, -0x1, URZ ;  /* 0xffffffff060a7890 */ /* 0x000fe4000fffe03f */
[----:B------:R-:W-:Y:S01]  /*26c0*/  UISETP.GT.AND UP0, UPT, UR6, URZ, UPT ;  /* 0x0000003f0600728c */ /* 0x000fe2000bf04270 */
[----:B------:R-:W3:Y:S01]  /*26d0*/  S2UR UR7, SR_CTAID.Z ;  /* 0x00000000000779c3 */ /* 0x000ee20000002700 */
[----:B------:R-:W-:Y:S01]  /*26e0*/  USHF.R.S32.HI UR11, URZ, 0x1f, UR10 ;  /* 0x0000001f3f0b7899 */ /* 0x000fe2000801140a */
[----:B------:R-:W-:-:S03]  /*26f0*/  ULDC.64 UR8, c[0x0][0x5f0] ;  /* 0x00017c0000087ab9 */ /* 0x000fc60000000a00 */
[----:B------:R-:W-:-:S04]  /*2700*/  ULEA.HI UR11, UR11, UR10, URZ, 0x6 ;  /* 0x0000000a0b0b7291 */ /* 0x000fc8000f8f303f */
[----:B------:R-:W-:Y:S02]  /*2710*/  ULEA.HI.SX32 UR11, UR11, 0x1, 0x1a ;  /* 0x000000010b0b7891 */ /* 0x000fe4000f8fd23f */
[----:B--2---:R-:W-:-:S04]  /*2720*/  ULEA UR4, UR4, UR6, 0x7 ;  /* 0x0000000604047291 */ /* 0x004fc8000f8e383f */
[----:B------:R-:W-:Y:S02]  /*2730*/  UIADD3 UR4, UR4, -UR12, URZ ;  /* 0x8000000c04047290 */ /* 0x000fe4000fffe03f */
[----:B------:R-:W-:Y:S02]  /*2740*/  USHF.R.S32.HI UR12, URZ, 0x1f, UR5 ;  /* 0x0000001f3f0c7899 */ /* 0x000fe40008011405 */
[----:B------:R-:W-:Y:S02]  /*2750*/  USHF.R.S32.HI UR5, URZ, 0x1f, UR4 ;  /* 0x0000001f3f057899 */ /* 0x000fe40008011404 */
[----:B------:R-:W-:Y:S02]  /*2760*/  ULEA.HI UR6, UR12, -UR6, URZ, 0x6 ;  /* 0x800000060c067291 */ /* 0x000fe4000f8f303f */
[----:B------:R-:W-:Y:S02]  /*2770*/  ULEA.HI UR5, UR5, UR4, URZ, 0x6 ;  /* 0x0000000405057291 */ /* 0x000fe4000f8f303f */
[----:B------:R-:W-:-:S02]  /*2780*/  USHF.R.S32.HI UR4, URZ, 0x6, UR6 ;  /* 0x000000063f047899 */ /* 0x000fc40008011406 */
[----:B------:R-:W-:Y:S01]  /*2790*/  USHF.R.S32.HI UR6, URZ, 0x6, UR5 ;  /* 0x000000063f067899 */ /* 0x000fe20008011405 */
[----:B------:R-:W2:Y:S01]  /*27a0*/  S2UR UR12, SR_CTAID.Y ;  /* 0x00000000000c79c3 */ /* 0x000ea20000002600 */
[----:B------:R-:W-:Y:S02]  /*27b0*/  UIADD3 UR10, -UR4, URZ, URZ ;  /* 0x0000003f040a7290 */ /* 0x000fe4000fffe13f */
[----:B------:R-:W-:Y:S02]  /*27c0*/  UISETP.LT.AND UP1, UPT, URZ, UR6, UPT ;  /* 0x000000063f00728c */ /* 0x000fe4000bf21270 */
[----:B---3--:R-:W-:Y:S02]  /*27d0*/  UIMAD.WIDE.U32 UR4, UR7, UR8, URZ ;  /* 0x00000008070472a5 */ /* 0x008fe4000f8e003f */
[----:B------:R-:W-:Y:S01]  /*27e0*/  USEL UR6, URZ, UR6, !UP1 ;  /* 0x000000063f067287 */ /* 0x000fe2000c800000 */
[----:B------:R-:W-:Y:S01]  /*27f0*/  @!UP0 UMOV UR11, UR10 ;  /* 0x0000000a000b8c82 */ /* 0x000fe20008000000 */
[----:B------:R-:W-:-:S02]  /*2800*/  UIMAD UR5, UR7, UR9, UR5 ;  /* 0x00000009070572a4 */ /* 0x000fc4000f8e0205 */
[----:B------:R-:W-:Y:S01]  /*2810*/  UIADD3 UR7, UR11, -UR6, URZ ;  /* 0x800000060b077290 */ /* 0x000fe2000fffe03f */
[----:B------:R-:W-:-:S03]  /*2820*/  ULDC.64 UR8, c[0x0][0x5e8] ;  /* 0x00017a0000087ab9 */ /* 0x000fc60000000a00 */
[----:B------:R-:W-:-:S06]  /*2830*/  UISETP.GE.AND UP0, UPT, UR7, 0x1, UPT ;  /* 0x000000010700788c */ /* 0x000fcc000bf06270 */
[----:B------:R-:W-:Y:S01]  /*2840*/  PLOP3.LUT P0, PT, PT, PT, UP0, 0x80, 0x0 ;  /* 0x000000000000781c */ /* 0x000fe20003f0f008 */
[----:B--2---:R-:W-:-:S04]  /*2850*/  UIMAD.WIDE.U32 UR4, UR12, UR8, UR4 ;  /* 0x000000080c0472a5 */ /* 0x004fc8000f8e0004 */
[----:B------:R-:W-:-:S08]  /*2860*/  UIMAD UR12, UR12, UR9, UR5 ;  /* 0x000000090c0c72a4 */ /* 0x000fd0000f8e0205 */
[----:B------:R-:W-:Y:S05]  /*2870*/  @!P0 BRA `(.L_x_13) ;  /* 0x0000003c00048947 */ /* 0x000fea0003800000 */
[----:B------:R-:W-:Y:S02]  /*2880*/  UIADD3 UR10, -UR11, UR6, URZ ;  /* 0x000000060b0a7290 */ /* 0x000fe4000fffe13f */
[----:B------:R-:W-:Y:S01]  /*2890*/  UIMAD UR11, UR6, 0x1800, URZ ;  /* 0x00001800060b78a4 */ /* 0x000fe2000f8e023f */
[----:B------:R-:W-:-:S11]  /*28a0*/  ULDC.64 UR20, c[0x0][0x5d0] ;  /* 0x0001740000147ab9 */ /* 0x000fd60000000a00 */
.L_x_14:
[----:B------:R-:W2:Y:S01]  /*28b0*/  S2UR UR9, SR_CgaCtaId ;  /* 0x00000000000979c3 */ /* 0x000ea20000008800 */
[----:B------:R-:W-:-:S07]  /*28c0*/  DEPBAR.LE SB0, 0x1 ;  /* 0x000080400000791a */ /* 0x000fce0000000000 */
[----:B------:R-:W-:Y:S08]  /*28d0*/  BAR.ARV 0x9, 0xa0 ;  /* 0x0242800000007b1d */ /* 0x000ff00000002000 */
[----:B------:R-:W3:Y:S01]  /*28e0*/  S2UR UR14, SR_CgaCtaId ;  /* 0x00000000000e79c3 */ /* 0x000ee20000008800 */
[----:B------:R-:W-:-:S04]  /*28f0*/  DEPBAR.LE SB0, 0x0 ;  /* 0x000080000000791a */ /* 0x000fc80000000000 */
[----:B------:R-:W-:Y:S01]  /*2900*/  UIADD3 UR17, UP0, UR11, UR4, URZ ;  /* 0x000000040b117290 */ /* 0x000fe2000ff1e03f */
[----:B------:R-:W-:Y:S01]  /*2910*/  UMOV UR7, 0x400 ;  /* 0x0000040000077882 */ /* 0x000fe20000000000 */
[----:B------:R-:W-:Y:S02]  /*2920*/  UMOV UR13, 0x400 ;  /* 0x00000400000d7882 */ /* 0x000fe40000000000 */
[----:B------:R-:W-:Y:S02]  /*2930*/  ULEA.HI.X.SX32 UR18, UR11, UR12, 0x1, UP0 ;  /* 0x0000000c0b127291 */ /* 0x000fe400080f0e3f */
[----:B------:R-:W-:Y:S02]  /*2940*/  ULEA UR6, UP0, UR17, UR20, 0x2 ;  /* 0x0000001411067291 */ /* 0x000fe4000f80103f */
[----:B--2---:R-:W-:Y:S02]  /*2950*/  ULEA UR9, UR9, UR7, 0x18 ;  /* 0x0000000709097291 */ /* 0x004fe4000f8ec03f */
[----:B------:R-:W-:Y:S01]  /*2960*/  ULEA.HI.X UR7, UR17, UR21, UR18, 0x2, UP0 ;  /* 0x0000001511077291 */ /* 0x000fe200080f1412 */
[----:B------:R-:W-:Y:S01]  /*2970*/  UMOV UR15, 0x300 ;  /* 0x00000300000f7882 */ /* 0x000fe20000000000 */
[----:B------:R-:W-:-:S02]  /*2980*/  UIADD3 UR8, UR11, 0xc00, URZ ;  /* 0x00000c000b087890 */ /* 0x000fc4000fffe03f */
[----:B------:R-:W-:Y:S02]  /*2990*/  UIADD3 UR10, UR10, 0x1, URZ ;  /* 0x000000010a0a7890 */ /* 0x000fe4000fffe03f */
[----:B------:R-:W-:Y:S02]  /*29a0*/  UIADD3 UR16, UP1, UR8, UR4, URZ ;  /* 0x0000000408107290 */ /* 0x000fe4000ff3e03f */
[----:B---3--:R-:W-:Y:S02]  /*29b0*/  ULEA UR14, UR14, UR13, 0x18 ;  /* 0x0000000d0e0e7291 */ /* 0x008fe4000f8ec03f */
[----:B------:R-:W-:Y:S01]  /*29c0*/  UIADD3 UR13, UR9, 0x28800, URZ ;  /* 0x00028800090d7890 */ /* 0x000fe2000fffe03f */
[----:B------:R-:W-:Y:S06]  /*29d0*/  BAR.ARV 0xa, 0xa0 ;  /* 0x0282800000007b1d */ /* 0x000fec0000002000 */
[----:B------:R-:W-:-:S02]  /*29e0*/  ULEA.HI.X.SX32 UR9, UR8, UR12, 0x1, UP1 ;  /* 0x0000000c08097291 */ /* 0x000fc400088f0e3f */
[----:B------:R-:W-:Y:S01]  /*29f0*/  BAR.SYNC.DEFER_BLOCKING 0x6, 0xa0 ;  /* 0x0182800000007b1d */ /* 0x000fe20000010000 */
[----:B------:R-:W-:Y:S01]  /*2a00*/  ULEA UR8, UP0, UR16, UR20, 0x2 ;  /* 0x0000001410087291 */ /* 0x000fe2000f80103f */
[----:B------:R-:W-:Y:S01]  /*2a10*/  ISETP.NE.AND P0, PT, RZ, UR10, PT ;  /* 0x0000000aff007c0c */ /* 0x000fe2000bf05270 */
[----:B------:R-:W-:Y:S02]  /*2a20*/  UIADD3 UR14, UR14, 0x2b800, URZ ;  /* 0x0002b8000e0e7890 */ /* 0x000fe4000fffe03f */
[----:B------:R-:W-:Y:S02]  /*2a30*/  ULEA.HI.X UR9, UR16, UR21, UR9, 0x2, UP0 ;  /* 0x0000001510097291 */ /* 0x000fe400080f1409 */
[----:B------:R-:W-:Y:S01]  /*2a40*/  UIADD3 UR11, UR11, 0x1800, URZ ;  /* 0x000018000b0b7890 */ /* 0x000fe2000fffe03f */
[----:B------:R2:W-:Y:S01]  /*2a50*/  UBLKRED.G.S.ADD.F32.RN [UR6], [UR13], UR15 ;  /* 0x000000060d0073bb */ /* 0x0005e200080a040f */
[----:B------:R0:W-:Y:S01]  /*2a60*/  UTMACMDFLUSH ;  /* 0x00000000000079b7 */ /* 0x0001e20000000000 */
[----:B------:R-:W-:Y:S06]  /*2a70*/  BAR.SYNC.DEFER_BLOCKING 0x7, 0xa0 ;  /* 0x01c2800000007b1d */ /* 0x000fec0000010000 */
[----:B------:R2:W-:Y:S01]  /*2a80*/  UBLKRED.G.S.ADD.F32.RN [UR8], [UR14], UR15 ;  /* 0x000000080e0073bb */ /* 0x0005e200080a040f */
[----:B------:R0:W-:Y:S01]  /*2a90*/  UTMACMDFLUSH ;  /* 0x00000000000079b7 */ /* 0x0001e20000000000 */
[----:B--2---:R-:W-:Y:S05]  /*2aa0*/  @P0 BRA `(.L_x_14) ;  /* 0xfffffffc00800947 */ /* 0x004fea000383ffff */
[----:B------:R-:W-:Y:S05]  /*2ab0*/  BRA `(.L_x_13) ;  /* 0x0000003800747947 */ /* 0x000fea0003800000 */
.L_x_1:
[----:B------:R-:W-:-:S07]  /*2ac0*/  VIADD R4, R7, 0xffffff80 ;  /* 0xffffff8007047836 */ /* 0x000fce0000000000 */
.L_x_15:
[----:B------:R-:W-:-:S08]  /*2ad0*/  NOP ;  /* 0x0000000000007918 */ /* 0x000fd00000000000 */
[----:B------:R-:W1:Y:S02]  /*2ae0*/  USETMAXREG.TRY_ALLOC.CTAPOOL UP0, 0xf0 ;  /* 0x000000f0000079c8 */ /* 0x000e640008000600 */
[----:B-1----:R-:W-:-:S13]  /*2af0*/  PLOP3.LUT P0, PT, PT, PT, UP0, 0x80, 0x0 ;  /* 0x000000000000781c */ /* 0x002fda0003f0f008 */
[----:B------:R-:W-:Y:S05]  /*2b00*/  @!P0 BRA `(.L_x_15) ;  /* 0xfffffffc00f08947 */ /* 0x000fea000383ffff */
[----:B------:R-:W-:Y:S01]  /*2b10*/  PRMT R2, R4, 0x9910, RZ ;  /* 0x0000991004027816 */ /* 0x000fe200000000ff */
[----:B------:R-:W1:Y:S01]  /*2b20*/  LDC R13, c[0x0][0x210] ;  /* 0x00008400ff0d7b82 */ /* 0x000e620000000800 */
[----:B------:R-:W2:Y:S01]  /*2b30*/  S2R R14, SR_CTAID.X ;  /* 0x00000000000e7919 */ /* 0x000ea20000002500 */
[----:B------:R-:W-:Y:S01]  /*2b40*/  UMOV UR7, 0x400 ;  /* 0x0000040000077882 */ /* 0x000fe20000000000 */
[----:B------:R-:W-:-:S04]  /*2b50*/  SHF.R.S32.HI R2, RZ, 0xf, R2 ;  /* 0x0000000fff027819 */ /* 0x000fc80000011402 */
[----:B------:R-:W-:Y:S01]  /*2b60*/  LOP3.LUT R5, R2, 0xffff, RZ, 0xc0, !PT ;  /* 0x0000ffff02057812 */ /* 0x000fe200078ec0ff */
[----:B------:R-:W3:Y:S03]  /*2b70*/  LDC R187, c[0x0][0x21c] ;  /* 0x00008700ffbb7b82 */ /* 0x000ee60000000800 */
[----:B------:R-:W-:-:S04]  /*2b80*/  LEA.HI R5, R5, R4, RZ, 0x17 ;  /* 0x0000000405057211 */ /* 0x000fc800078fb8ff */
[----:B------:R-:W-:Y:S01]  /*2b90*/  PRMT R2, R5, 0x9910, RZ ;  /* 0x0000991005027816 */ /* 0x000fe200000000ff */
[----:B------:R-:W4:Y:S03]  /*2ba0*/  S2UR UR4, SR_CgaCtaId ;  /* 0x00000000000479c3 */ /* 0x000f260000008800 */
[----:B------:R-:W-:-:S04]  /*2bb0*/  SHF.R.S32.HI R2, RZ, 0x7, R2 ;  /* 0x00000007ff027819 */ /* 0x000fc80000011402 */
[----:B------:R-:W-:Y:S01]  /*2bc0*/  PRMT R6, R2, 0x9910, RZ ;  /* 0x0000991002067816 */ /* 0x000fe200000000ff */
[----:B-1----:R-:W-:-:S04]  /*2bd0*/  IMAD.MOV R15, RZ, RZ, -R13 ;  /* 0x000000ffff0f7224 */ /* 0x002fc800078e0a0d */
[----:B------:R-:W-:-:S05]  /*2be0*/  IMAD.SHL.U32 R3, R6, 0x80, RZ ;  /* 0x0000008006037824 */ /* 0x000fca00078e00ff */
[C---:B------:R-:W-:Y:S02]  /*2bf0*/  ISETP.NE.AND P0, PT, R4.reuse, R3, PT ;  /* 0x000000030400720c */ /* 0x040fe40003f05270 */
[----:B------:R-:W-:Y:S02]  /*2c00*/  LOP3.LUT R3, R4, 0xffff, RZ, 0xc0, !PT ;  /* 0x0000ffff04037812 */ /* 0x000fe400078ec0ff */
[----:B------:R-:W-:Y:S02]  /*2c10*/  ISETP.LT.U32.AND P0, PT, R7, 0x80, P0 ;  /* 0x000000800700780c */ /* 0x000fe40000701070 */
[CC--:B------:R-:W-:Y:S01]  /*2c20*/  LEA.HI R2, R3.reuse, R4.reuse, RZ, 0x15 ;  /* 0x0000000403027211 */ /* 0x0c0fe200078fa8ff */
[----:B----4-:R-:W-:Y:S01]  /*2c30*/  ULEA UR7, UR4, UR7, 0x18 ;  /* 0x0000000704077291 */ /* 0x010fe2000f8ec03f */
[----:B------:R-:W-:Y:S02]  /*2c40*/  LEA.HI R3, R3, R4, RZ, 0x14 ;  /* 0x0000000403037211 */ /* 0x000fe400078fa0ff */
[----:B------:R-:W-:Y:S01]  /*2c50*/  PRMT R8, R2, 0x9910, RZ ;  /* 0x0000991002087816 */ /* 0x000fe200000000ff */
[----:B------:R-:W-:Y:S01]  /*2c60*/  VIADD R2, R6, 0xffffffff ;  /* 0xffffffff06027836 */ /* 0x000fe20000000000 */
[----:B------:R-:W-:-:S02]  /*2c70*/  LOP3.LUT R10, R3, 0xffff, RZ, 0xc0, !PT ;  /* 0x0000ffff030a7812 */ /* 0x000fc400078ec0ff */
[----:B------:R-:W-:Y:S02]  /*2c80*/  SHF.R.S32.HI R8, RZ, 0x5, R8 ;  /* 0x00000005ff087819 */ /* 0x000fe40000011408 */
[----:B------:R-:W-:Y:S01]  /*2c90*/  SHF.R.U32.HI R7, RZ, 0x4, R10 ;  /* 0x00000004ff077819 */ /* 0x000fe2000001160a */
[----:B------:R-:W-:Y:S01]  /*2ca0*/  @!P0 IMAD.MOV R2, RZ, RZ, R6 ;  /* 0x000000ffff028224 */ /* 0x000fe200078e0206 */
[----:B------:R-:W-:Y:S02]  /*2cb0*/  LOP3.LUT R11, R8, 0xffff, RZ, 0xc0, !PT ;  /* 0x0000ffff080b7812 */ /* 0x000fe400078ec0ff */
[----:B------:R-:W-:Y:S02]  /*2cc0*/  LEA.HI R9, R10, R7, RZ, 0x11 ;  /* 0x000000070a097211 */ /* 0x000fe400078f88ff */
[----:B------:R-:W-:Y:S01]  /*2cd0*/  SHF.R.U32.HI R10, RZ, 0xd, R11 ;  /* 0x0000000dff0a7819 */ /* 0x000fe2000001160b */
[----:B------:R1:W4:Y:S01]  /*2ce0*/  SHFL.IDX PT, R12, R2, RZ, 0x1f ;  /* 0x00001fff020c7589 */ /* 0x00032200000e0000 */
[----:B------:R-:W-:-:S02]  /*2cf0*/  LOP3.LUT R9, R9, 0xfe, RZ, 0xc0, !PT ;  /* 0x000000fe09097812 */ /* 0x000fc400078ec0ff */
[----:B------:R-:W-:Y:S02]  /*2d00*/  LOP3.LUT R11, R10, 0x3, RZ, 0xc0, !PT ;  /* 0x000000030a0b7812 */ /* 0x000fe400078ec0ff */
[----:B------:R-:W-:Y:S01]  /*2d10*/  LOP3.LUT R3, R3, 0xfff0, RZ, 0xc0, !PT ;  /* 0x0000fff003037812 */ /* 0x000fe200078ec0ff */
[----:B------:R-:W-:Y:S01]  /*2d20*/  IMAD.MOV R9, RZ, RZ, -R9 ;  /* 0x000000ffff097224 */ /* 0x000fe200078e0a09 */
[----:B------:R-:W-:Y:S01]  /*2d30*/  ISETP.GT.AND P0, PT, R13, RZ, PT ;  /* 0x000000ff0d00720c */ /* 0x000fe20003f04270 */
[C---:B------:R-:W-:Y:S01]  /*2d40*/  IMAD.IADD R11, R8.reuse, 0x1, R11 ;  /* 0x00000001080b7824 */ /* 0x040fe200078e020b */
[----:B------:R-:W-:Y:S01]  /*2d50*/  PRMT R22, R8, 0x9910, RZ ;  /* 0x0000991008167816 */ /* 0x000fe200000000ff */
[----:B------:R-:W-:Y:S01]  /*2d60*/  IMAD.MOV R3, RZ, RZ, -R3 ;  /* 0x000000ffff037224 */ /* 0x000fe200078e0a03 */
[----:B------:R-:W-:Y:S02]  /*2d70*/  PRMT R10, R9, 0x7710, RZ ;  /* 0x00007710090a7816 */ /* 0x000fe400000000ff */
[----:B------:R-:W-:-:S02]  /*2d80*/  LOP3.LUT R11, R11, 0xfc, RZ, 0xc0, !PT ;  /* 0x000000fc0b0b7812 */ /* 0x000fc400078ec0ff */
[----:B------:R-:W-:Y:S01]  /*2d90*/  PRMT R3, R3, 0x7710, RZ ;  /* 0x0000771003037816 */ /* 0x000fe200000000ff */
[----:B------:R-:W-:Y:S02]  /*2da0*/  IMAD.IADD R7, R7, 0x1, R10 ;  /* 0x0000000107077824 */ /* 0x000fe400078e020a */
[----:B------:R-:W-:Y:S02]  /*2db0*/  IMAD.MOV R11, RZ, RZ, -R11 ;  /* 0x000000ffff0b7224 */ /* 0x000fe400078e0a0b */
[----:B-1----:R-:W-:Y:S01]  /*2dc0*/  IMAD.IADD R2, R4, 0x1, R3 ;  /* 0x0000000104027824 */ /* 0x002fe200078e0203 */
[----:B------:R-:W-:Y:S02]  /*2dd0*/  PRMT R20, R7, 0x8880, RZ ;  /* 0x0000888007147816 */ /* 0x000fe400000000ff */
[----:B------:R-:W-:Y:S01]  /*2de0*/  PRMT R7, R11, 0x7710, RZ ;  /* 0x000077100b077816 */ /* 0x000fe200000000ff */
[----:B------:R-:W-:Y:S01]  /*2df0*/  VIADD R11, R13, 0xffffffff ;  /* 0xffffffff0d0b7836 */ /* 0x000fe20000000000 */
[----:B------:R-:W-:Y:S01]  /*2e00*/  PRMT R3, R2, 0x9910, RZ ;  /* 0x0000991002037816 */ /* 0x000fe200000000ff */
[----:B------:R-:W-:Y:S01]  /*2e10*/  IMAD.SHL.U32 R20, R20, 0x8, RZ ;  /* 0x0000000814147824 */ /* 0x000fe200078e00ff */
[----:B------:R-:W-:Y:S01]  /*2e20*/  PRMT R16, R2, 0x8880, RZ ;  /* 0x0000888002107816 */ /* 0x000fe200000000ff */
[----:B------:R-:W-:Y:S01]  /*2e30*/  IMAD.IADD R7, R8, 0x1, R7 ;  /* 0x0000000108077824 */ /* 0x000fe200078e0207 */
[----:B----4-:R-:W-:Y:S01]  /*2e40*/  R2UR UR6, R12 ;  /* 0x000000000c0672ca */ /* 0x010fe200000e0000 */
[----:B------:R-:W-:Y:S01]  /*2e50*/  IMAD R9, R6, 0x40, R3 ;  /* 0x0000004006097824 */ /* 0x000fe200078e0203 */
[----:B------:R-:W-:-:S02]  /*2e60*/  SHF.R.S32.HI R12, RZ, 0x1f, R11 ;  /* 0x0000001fff0c7819 */ /* 0x000fc4000001140b */
[----:B------:R-:W-:Y:S01]  /*2e70*/  PRMT R10, R7, 0x8880, RZ ;  /* 0x00008880070a7816 */ /* 0x000fe200000000ff */
[----:B------:R-:W-:Y:S01]  /*2e80*/  IMAD.U32 R7, R9, 0x40, R20 ;  /* 0x0000004009077824 */ /* 0x000fe200078e0014 */
[----:B------:R-:W-:Y:S02]  /*2e90*/  PRMT R9, R16, 0x7710, RZ ;  /* 0x0000771010097816 */ /* 0x000fe400000000ff */
[----:B------:R-:W-:Y:S01]  /*2ea0*/  LEA.HI R12, R12, R11, RZ, 0x6 ;  /* 0x0000000b0c0c7211 */ /* 0x000fe200078f30ff */
[----:B--2---:R-:W-:Y:S01]  /*2eb0*/  IMAD R11, R14, 0x80, R13 ;  /* 0x000000800e0b7824 */ /* 0x004fe200078e020d */
[----:B------:R-:W-:Y:S01]  /*2ec0*/  SHF.R.U32.HI R9, RZ, 0xc, R9 ;  /* 0x0000000cff097819 */ /* 0x000fe20000011609 */
[----:B------:R-:W-:Y:S01]  /*2ed0*/  IMAD R7, R10, 0x400, R7 ;  /* 0x000004000a077824 */ /* 0x000fe200078e0207 */
[----:B------:R-:W-:Y:S01]  /*2ee0*/  SHF.R.S32.HI R10, RZ, 0x1f, R15 ;  /* 0x0000001fff0a7819 */ /* 0x000fe2000001140f */
[----:B---3--:R-:W-:Y:S01]  /*2ef0*/  IMAD.IADD R11, R11, 0x1, -R187 ;  /* 0x000000010b0b7824 */ /* 0x008fe200078e0abb */
[----:B------:R-:W-:Y:S01]  /*2f00*/  LOP3.LUT R9, R9, 0x7, RZ, 0xc0, !PT ;  /* 0x0000000709097812 */ /* 0x000fe200078ec0ff */
[----:B------:R-:W-:Y:S01]  /*2f10*/  USHF.L.U32 UR4, UR6, 0x7, URZ ;  /* 0x0000000706047899 */ /* 0x000fe2000800063f */
[----:B------:R-:W-:-:S02]  /*2f20*/  LEA.HI R10, R10, -R13, RZ, 0x6 ;  /* 0x8000000d0a0a7211 */ /* 0x000fc400078f30ff */
[----:B------:R-:W-:Y:S01]  /*2f30*/  LEA.HI.SX32 R186, R12, 0x1, 0x1a ;  /* 0x000000010cba7811 */ /* 0x000fe200078fd2ff */
[----:B------:R-:W-:Y:S01]  /*2f40*/  IMAD.IADD R9, R2, 0x1, R9 ;  /* 0x0000000102097824 */ /* 0x000fe200078e0209 */
[----:B------:R-:W-:Y:S01]  /*2f50*/  SHF.R.S32.HI R12, RZ, 0x1f, R11 ;  /* 0x0000001fff0c7819 */ /* 0x000fe2000001140b */
[----:B------:R-:W-:Y:S01]  /*2f60*/  USHF.R.S32.HI UR5, URZ, 0x7, UR4 ;  /* 0x000000073f057899 */ /* 0x000fe20008011404 */
[----:B------:R-:W-:Y:S02]  /*2f70*/  SHF.R.S32.HI R10, RZ, 0x6, R10 ;  /* 0x00000006ff0a7819 */ /* 0x000fe4000001140a */
[----:B------:R-:W-:Y:S01]  /*2f80*/  LEA.HI R12, R12, R11, RZ, 0x6 ;  /* 0x0000000b0c0c7211 */ /* 0x000fe200078f30ff */
[----:B------:R-:W-:Y:S01]  /*2f90*/  ULEA.HI UR4, UR4, UR5, URZ, 0x1 ;  /* 0x0000000504047291 */ /* 0x000fe2000f8f083f */
[----:B------:R-:W-:Y:S01]  /*2fa0*/  LOP3.LUT R9, R9, 0xf8, RZ, 0xc0, !PT ;  /* 0x000000f809097812 */ /* 0x000fe200078ec0ff */
[----:B------:R-:W-:Y:S01]  /*2fb0*/  IMAD.MOV R10, RZ, RZ, -R10 ;  /* 0x000000ffff0a7224 */ /* 0x000fe200078e0a0a */
[----:B------:R-:W-:Y:S01]  /*2fc0*/  SHF.R.S32.HI R12, RZ, 0x6, R12 ;  /* 0x00000006ff0c7819 */ /* 0x000fe2000001140c */
[----:B------:R-:W-:Y:S01]  /*2fd0*/  ULOP3.LUT UR4, UR4, 0xfffffffe, URZ, 0xc0, !UPT ;  /* 0xfffffffe04047892 */ /* 0x000fe2000f8ec03f */
[----:B------:R-:W-:Y:S01]  /*2fe0*/  IADD3 R7, R7, UR7, R7 ;  /* 0x0000000707077c10 */ /* 0x000fe2000fffe007 */
[----:B------:R-:W-:Y:S01]  /*2ff0*/  IMAD.MOV R9, RZ, RZ, -R9 ;  /* 0x000000ffff097224 */ /* 0x000fe200078e0a09 */
[----:B------:R-:W-:Y:S01]  /*3000*/  VIMNMX R15, RZ, R12, !PT ;  /* 0x0000000cff0f7248 */ /* 0x000fe20007fe0100 */
[----:B------:R-:W-:Y:S01]  /*3010*/  @!P0 IMAD.MOV.U32 R186, RZ, RZ, R10 ;  /* 0x000000ffffba8224 */ /* 0x000fe200078e000a */
[----:B------:R-:W-:Y:S01]  /*3020*/  UIADD3 UR5, UR5, -UR4, URZ ;  /* 0x8000000405057290 */ /* 0x000fe2000fffe03f */
[----:B------:R-:W-:Y:S01]  /*3030*/  VIADD R21, R7, 0x18800 ;  /* 0x0001880007157836 */ /* 0x000fe20000000000 */
[----:B------:R-:W-:-:S02]  /*3040*/  PRMT R9, R9, 0x7710, RZ ;  /* 0x0000771009097816 */ /* 0x000fc400000000ff */
[----:B------:R-:W-:-:S03]  /*3050*/  ISETP.GE.AND P0, PT, R15, R186, PT ;  /* 0x000000ba0f00720c */ /* 0x000fc60003f06270 */
[----:B------:R-:W-:-:S05]  /*3060*/  IMAD.IADD R8, R2, 0x1, R9 ;  /* 0x0000000102087824 */ /* 0x000fca00078e0209 */
[----:B------:R-:W-:Y:S02]  /*3070*/  PRMT R9, R8, 0x8880, RZ ;  /* 0x0000888008097816 */ /* 0x000fe400000000ff */
[----:B------:R-:W-:-:S04]  /*3080*/  SHF.R.U32.HI R8, RZ, 0x3, R21 ;  /* 0x00000003ff087819 */ /* 0x000fc80000011615 */
[----:B------:R-:W-:Y:S01]  /*3090*/  LOP3.LUT R21, R21, 0x70, R8, 0x78, !PT ;  /* 0x0000007015157812 */ /* 0x000fe200078e7808 */
[----:B------:R-:W-:Y:S01]  /*30a0*/  IMAD R8, R9, 0x40, R20 ;  /* 0x0000004009087824 */ /* 0x000fe200078e0214 */
[----:B------:R-:W-:Y:S06]  /*30b0*/  @P0 BRA `(.L_x_16) ;  /* 0x0000002400640947 */ /* 0x000fec0003800000 */
[----:B------:R-:W-:Y:S01]  /*30c0*/  LOP3.LUT R5, R5, 0xff80, RZ, 0xc0, !PT ;  /* 0x0000ff8005057812 */ /* 0x000fe200078ec0ff */
[----:B------:R-:W-:Y:S01]  /*30d0*/  VIADD R7, R7, 0x20800 ;  /* 0x0002080007077836 */ /* 0x000fe20000000000 */
[----:B------:R-:W-:Y:S01]  /*30e0*/  ULEA UR4, UR5, UR7, 0xd ;  /* 0x0000000705047291 */ /* 0x000fe2000f8e683f */
[----:B------:R-:W-:Y:S01]  /*30f0*/  IMAD.MOV.U32 R188, RZ, RZ, 0x20 ;  /* 0x00000020ffbc7424 */ /* 0x000fe200078e00ff */
[C---:B------:R-:W-:Y:S01]  /*3100*/  LOP3.LUT P0, RZ, R8.reuse, 0x100, RZ, 0xc0, !PT ;  /* 0x0000010008ff7812 */ /* 0x040fe2000780c0ff */
[----:B------:R-:W-:Y:S01]  /*3110*/  IMAD.MOV R5, RZ, RZ, -R5 ;  /* 0x000000ffff057224 */ /* 0x000fe200078e0a05 */
[----:B------:R-:W-:Y:S01]  /*3120*/  UIADD3 UR8, UR4, 0x18800, URZ ;  /* 0x0001880004087890 */ /* 0x000fe2000fffe03f */
[----:B------:R-:W-:Y:S01]  /*3130*/  IMAD.MOV.U32 R189, RZ, RZ, 0x10 ;  /* 0x00000010ffbd7424 */ /* 0x000fe200078e00ff */
[----:B------:R-:W-:Y:S01]  /*3140*/  UIADD3 UR4, UR4, 0x20800, URZ ;  /* 0x0002080004047890 */ /* 0x000fe2000fffe03f */
[----:B------:R-:W-:Y:S01]  /*3150*/  LOP3.LUT P1, RZ, R8, 0x80, RZ, 0xc0, !PT ;  /* 0x0000008008ff7812 */ /* 0x000fe2000782c0ff */
[----:B------:R-:W-:Y:S01]  /*3160*/  USHF.R.U32.HI UR8, URZ, 0x4, UR8 ;  /* 0x000000043f087899 */ /* 0x000fe20008011608 */
[----:B------:R-:W-:Y:S01]  /*3170*/  PRMT R5, R5, 0x7710, RZ ;  /* 0x0000771005057816 */ /* 0x000fe200000000ff */
[----:B------:R-:W-:Y:S01]  /*3180*/  USHF.R.U32.HI UR4, URZ, 0x4, UR4 ;  /* 0x000000043f047899 */ /* 0x000fe20008011604 */
[----:B------:R-:W-:Y:S01]  /*3190*/  IMAD.IADD R186, R15, 0x1, -R186 ;  /* 0x000000010fba7824 */ /* 0x000fe200078e0aba */
[----:B------:R-:W-:Y:S01]  /*31a0*/  SEL R188, R188, 0xffffffe0, !P0 ;  /* 0xffffffe0bcbc7807 */ /* 0x000fe20004000000 */
[----:B------:R-:W-:Y:S01]  /*31b0*/  IMAD.MOV.U32 R196, RZ, RZ, RZ ;  /* 0x000000ffffc47224 */ /* 0x000fe200078e00ff */
[----:B------:R-:W-:Y:S01]  /*31c0*/  SEL R189, R189, 0xfffffff0, !P1 ;  /* 0xfffffff0bdbd7807 */ /* 0x000fe20004800000 */
[----:B------:R-:W-:Y:S01]  /*31d0*/  IMAD.IADD R4, R4, 0x1, R5 ;  /* 0x0000000104047824 */ /* 0x000fe200078e0205 */
[----:B------:R-:W-:-:S02]  /*31e0*/  UIADD3 UR20, UR6, 0x6, URZ ;  /* 0x0000000606147890 */ /* 0x000fc4000fffe03f */
[----:B------:R-:W-:Y:S02]  /*31f0*/  ULOP3.LUT UR9, UR4, 0x3fc0, URZ, 0xc0, !UPT ;  /* 0x00003fc004097892 */ /* 0x000fe4000f8ec03f */
[----:B------:R-:W-:Y:S01]  /*3200*/  PRMT R5, R4, 0x8880, RZ ;  /* 0x0000888004057816 */ /* 0x000fe200000000ff */
[----:B------:R-:W-:Y:S02]  /*3210*/  UIADD3 UR6, UR6, 0x9, URZ ;  /* 0x0000000906067890 */ /* 0x000fe4000fffe03f */
[----:B------:R-:W-:Y:S01]  /*3220*/  UPLOP3.LUT UP0, UPT, UPT, UPT, UPT, 0x40, 0x0 ;  /* 0x000000000000789c */ /* 0x000fe20003f0e870 */
[----:B------:R-:W-:Y:S01]  /*3230*/  PRMT R5, R5, 0x7710, RZ ;  /* 0x0000771005057816 */ /* 0x000fe200000000ff */
[----:B------:R-:W-:Y:S01]  /*3240*/  ULOP3.LUT UR8, UR8, 0x3fc0, URZ, 0xc0, !UPT ;  /* 0x00003fc008087892 */ /* 0x000fe2000f8ec03f */
[----:B------:R-:W-:Y:S02]  /*3250*/  UMOV UR4, URZ ;  /* 0x0000003f00047c82 */ /* 0x000fe40008000000 */
[----:B------:R-:W-:Y:S01]  /*3260*/  SHF.R.U32.HI R5, RZ, 0x7, R5 ;  /* 0x00000007ff057819 */ /* 0x000fe20000011605 */
[----:B------:R-:W-:-:S03]  /*3270*/  ULDC UR21, c[0x0][0x5fc] ;  /* 0x00017f0000157ab9 */ /* 0x000fc60000000800 */
[----:B------:R-:W-:-:S04]  /*3280*/  LOP3.LUT R5, R5, 0xff, RZ, 0xc0, !PT ;  /* 0x000000ff05057812 */ /* 0x000fc800078ec0ff */
[CC--:B------:R-:W-:Y:S02]  /*3290*/  LEA.HI R9, R5.reuse, R4.reuse, RZ, 0x1a ;  /* 0x0000000405097211 */ /* 0x0c0fe400078fd0ff */
[----:B------:R-:W-:Y:S02]  /*32a0*/  LEA.HI R5, R5, R4, RZ, 0x1d ;  /* 0x0000000405057211 */ /* 0x000fe400078fe8ff */
[C---:B------:R-:W-:Y:S02]  /*32b0*/  PRMT R10, R9.reuse, 0x8880, RZ ;  /* 0x00008880090a7816 */ /* 0x040fe400000000ff */
[----:B------:R-:W-:Y:S02]  /*32c0*/  LOP3.LUT R9, R9, 0x7c, RZ, 0xc0, !PT ;  /* 0x0000007c09097812 */ /* 0x000fe400078ec0ff */
[----:B------:R-:W-:Y:S02]  /*32d0*/  SHF.R.S32.HI R10, RZ, 0x2, R10 ;  /* 0x00000002ff0a7819 */ /* 0x000fe4000001140a */
[----:B------:R-:W-:Y:S01]  /*32e0*/  PRMT R12, R5, 0x8880, RZ ;  /* 0x00008880050c7816 */ /* 0x000fe200000000ff */
[----:B------:R-:W-:Y:S01]  /*32f0*/  IMAD.MOV R9, RZ, RZ, -R9 ;  /* 0x000000ffff097224 */ /* 0x000fe200078e0a09 */
[----:B------:R-:W-:-:S04]  /*3300*/  LOP3.LUT R11, R10, 0xffff, RZ, 0xc0, !PT ;  /* 0x0000ffff0a0b7812 */ /* 0x000fc800078ec0ff */
[----:B------:R-:W-:Y:S02]  /*3310*/  SHF.R.U32.HI R11, RZ, 0x5, R11 ;  /* 0x00000005ff0b7819 */ /* 0x000fe4000001160b */
[----:B------:R-:W-:Y:S02]  /*3320*/  PRMT R9, R9, 0x7710, RZ ;  /* 0x0000771009097816 */ /* 0x000fe400000000ff */
[----:B------:R-:W-:-:S03]  /*3330*/  LOP3.LUT R11, R11, 0x7, RZ, 0xc0, !PT ;  /* 0x000000070b0b7812 */ /* 0x000fc600078ec0ff */
[----:B------:R-:W-:Y:S02]  /*3340*/  IMAD.IADD R5, R4, 0x1, R9 ;  /* 0x0000000104057824 */ /* 0x000fe400078e0209 */
[----:B------:R-:W-:Y:S02]  /*3350*/  IMAD.IADD R11, R10, 0x1, R11 ;  /* 0x000000010a0b7824 */ /* 0x000fe400078e020b */
[----:B------:R-:W-:Y:S01]  /*3360*/  IMAD.IADD R9, R5, 0x1, R5 ;  /* 0x0000000105097824 */ /* 0x000fe200078e0205 */
[----:B------:R-:W-:Y:S02]  /*3370*/  SHF.R.S32.HI R5, RZ, 0x5, R12 ;  /* 0x00000005ff057819 */ /* 0x000fe4000001140c */
[----:B------:R-:W-:Y:S01]  /*3380*/  LOP3.LUT R11, R11, 0xfff8, RZ, 0xc0, !PT ;  /* 0x0000fff80b0b7812 */ /* 0x000fe200078ec0ff */
[----:B------:R-:W-:Y:S01]  /*3390*/  IMAD.MOV R12, RZ, RZ, -R9 ;  /* 0x000000ffff0c7224 */ /* 0x000fe200078e0a09 */
[----:B------:R-:W-:-:S03]  /*33a0*/  PRMT R9, R5, 0x9910, RZ ;  /* 0x0000991005097816 */ /* 0x000fc600000000ff */
[----:B------:R-:W-:Y:S01]  /*33b0*/  IMAD.MOV R11, RZ, RZ, -R11 ;  /* 0x000000ffff0b7224 */ /* 0x000fe200078e0a0b */
[----:B------:R-:W-:Y:S02]  /*33c0*/  PRMT R5, R12, 0x7710, RZ ;  /* 0x000077100c057816 */ /* 0x000fe400000000ff */
[----:B------:R-:W-:Y:S02]  /*33d0*/  SHF.R.U32.HI R12, RZ, 0x3, R7 ;  /* 0x00000003ff0c7819 */ /* 0x000fe40000011607 */
[----:B------:R-:W-:Y:S02]  /*33e0*/  PRMT R11, R11, 0x7710, RZ ;  /* 0x000077100b0b7816 */ /* 0x000fe400000000ff */
[----:B------:R-:W-:Y:S02]  /*33f0*/  LOP3.LUT R5, R5, 0xffff, RZ, 0xc0, !PT ;  /* 0x0000ffff05057812 */ /* 0x000fe400078ec0ff */
[----:B------:R-:W-:Y:S01]  /*3400*/  LOP3.LUT R185, R7, 0x70, R12, 0x78, !PT ;  /* 0x0000007007b97812 */ /* 0x000fe200078e780c */
[----:B------:R-:W-:Y:S01]  /*3410*/  IMAD.IADD R10, R10, 0x1, R11 ;  /* 0x000000010a0a7824 */ /* 0x000fe200078e020b */
[----:B------:R-:W-:-:S04]  /*3420*/  PRMT R5, R5, 0x8880, RZ ;  /* 0x0000888005057816 */ /* 0x000fc800000000ff */
[----:B------:R-:W-:Y:S01]  /*3430*/  PRMT R23, R10, 0x9910, RZ ;  /* 0x000099100a177816 */ /* 0x000fe200000000ff */
[----:B------:R-:W-:Y:S01]  /*3440*/  IMAD.MOV.U32 R10, RZ, RZ, R9 ;  /* 0x000000ffff0a7224 */ /* 0x000fe200078e0009 */
[----:B------:R-:W-:Y:S01]  /*3450*/  PRMT R9, R4, 0x9910, RZ ;  /* 0x0000991004097816 */ /* 0x000fe200000000ff */
[----:B------:R-:W-:Y:S02]  /*3460*/  IMAD R4, R6, -0x40, R5 ;  /* 0xffffffc006047824 */ /* 0x000fe400078e0205 */
[----:B------:R-:W-:Y:S02]  /*3470*/  IMAD R23, R10, 0x10, R23 ;  /* 0x000000100a177824 */ /* 0x000fe400078e0217 */
[----:B------:R-:W-:Y:S02]  /*3480*/  IMAD R10, R15, 0x40, R187 ;  /* 0x000000400f0a7824 */ /* 0x000fe400078e02bb */
[----:B------:R-:W-:Y:S02]  /*3490*/  IMAD R9, R6, 0x300, R9 ;  /* 0x0000030006097824 */ /* 0x000fe400078e0209 */
[----:B------:R-:W-:Y:S01]  /*34a0*/  IMAD R187, R14, -0x80, R187 ;  /* 0xffffff800ebb7824 */ /* 0x000fe200078e02bb */
[----:B------:R-:W-:Y:S01]  /*34b0*/  IADD3 R10, R5, R23, R10 ;  /* 0x00000017050a7210 */ /* 0x000fe20007ffe00a */
[----:B------:R-:W-:-:S02]  /*34c0*/  IMAD.SHL.U32 R190, R9, 0x4, RZ ;  /* 0x0000000409be7824 */ /* 0x000fc400078e00ff */
[----:B------:R-:W-:Y:S02]  /*34d0*/  IMAD.IADD R187, R187, 0x1, R4 ;  /* 0x00000001bbbb7824 */ /* 0x000fe400078e0204 */
[----:B------:R-:W-:Y:S01]  /*34e0*/  IMAD.IADD R7, R10, 0x1, -R13 ;  /* 0x000000010a077824 */ /* 0x000fe200078e0a0d */
[----:B------:R-:W-:-:S03]  /*34f0*/  LEA R190, R190, UR7, 0x2 ;  /* 0x00000007bebe7c11 */ /* 0x000fc6000f8e10ff */
[----:B------:R-:W-:-:S04]  /*3500*/  IMAD R7, R6, -0x40, R7 ;  /* 0xffffffc006077824 */ /* 0x000fc800078e0207 */
[----:B------:R-:W-:-:S04]  /*3510*/  IMAD R7, R14, -0x80, R7 ;  /* 0xffffff800e077824 */ /* 0x000fc800078e0207 */
[----:B------:R-:W-:-:S07]  /*3520*/  VIADD R184, R7, 0x9 ;  /* 0x0000000907b87836 */ /* 0x000fce0000000000 */
.L_x_21:
[----:B------:R-:W1:Y:S01]  /*3530*/  S2UR UR10, SR_CgaCtaId ;  /* 0x00000000000a79c3 */ /* 0x000e620000008800 */
[----:B------:R-:W-:Y:S01]  /*3540*/  UMOV UR7, 0x400 ;  /* 0x0000040000077882 */ /* 0x000fe20000000000 */
[----:B------:R-:W-:Y:S01]  /*3550*/  IMAD.U32 R6, R196, -0x80000000, RZ ;  /* 0x80000000c4067824 */ /* 0x000fe200078e00ff */
[----:B------:R-:W-:Y:S02]  /*3560*/  USHF.L.U32 UR17, UR5, 0xb, URZ ;  /* 0x0000000b05117899 */ /* 0x000fe4000800063f */
[----:B-1----:R-:W-:-:S04]  /*3570*/  ULEA UR7, UR10, UR7, 0x18 ;  /* 0x000000070a077291 */ /* 0x002fc8000f8ec03f */
[----:B------:R-:W-:Y:S02]  /*3580*/  ULEA UR22, UR4, UR7, 0x3 ;  /* 0x0000000704167291 */ /* 0x000fe4000f8e183f */
[----:B------:R-:W-:Y:S02]  /*3590*/  UIADD3 UR10, UR7, 0x800, URZ ;  /* 0x00000800070a7890 */ /* 0x000fe4000fffe03f */
[----:B------:R-:W-:Y:S02]  /*35a0*/  UIADD3 UR11, UR17, 0xc800, UR7 ;  /* 0x0000c800110b7890 */ /* 0x000fe4000fffe007 */
[----:B------:R-:W-:Y:S02]  /*35b0*/  USHF.R.U32.HI UR10, URZ, 0x4, UR10 ;  /* 0x000000043f0a7899 */ /* 0x000fe4000801160a */
[----:B------:R-:W-:Y:S01]  /*35c0*/  USHF.R.U32.HI UR11, URZ, 0x4, UR11 ;  /* 0x000000043f0b7899 */ /* 0x000fe2000801160b */
[----:B------:R-:W1:Y:S01]  /*35d0*/  SYNCS.PHASECHK.TRANS64.TRYWAIT P0, [UR22], R6 ;  /* 0x00000006ff0075a7 */ /* 0x000e620008000156 */
[----:B------:R-:W-:-:S02]  /*35e0*/  ULOP3.LUT UR10, UR10, 0x3fc0, URZ, 0xc0, !UPT ;  /* 0x00003fc00a0a7892 */ /* 0x000fc4000f8ec03f */
[----:B------:R-:W-:Y:S02]  /*35f0*/  ULOP3.LUT UR11, UR11, 0x3fc0, URZ, 0xc0, !UPT ;  /* 0x00003fc00b0b7892 */ /* 0x000fe4000f8ec03f */
[----:B------:R-:W-:Y:S02]  /*3600*/  ULOP3.LUT UR12, UR10, 0x10000, URZ, 0xfc, !UPT ;  /* 0x000100000a0c7892 */ /* 0x000fe4000f8efc3f */
[----:B------:R-:W-:Y:S02]  /*3610*/  ULOP3.LUT UR16, UR11, 0x10000, URZ, 0xfc, !UPT ;  /* 0x000100000b107892 */ /* 0x000fe4000f8efc3f */
[----:B------:R-:W-:Y:S01]  /*3620*/  UIMAD UR11, UR4, 0x300, UR12 ;  /* 0x00000300040b78a4 */ /* 0x000fe2000f8e020c */
[----:B-1----:R-:W-:Y:S11]  /*3630*/  @P0 BRA `(.L_x_17) ;  /* 0x0000000000080947 */ /* 0x002ff60003800000 */
[----:B------:R-:W1:Y:S02]  /*3640*/  SYNCS.PHASECHK.TRANS64.TRYWAIT P0, [UR22], R6 ;  /* 0x00000006ff0075a7 */ /* 0x000e640008000156 */
[----:B-1----:R-:W-:Y:S05]  /*3650*/  @!P0 BRA `(.L_x_18) ;  /* 0x0000003000808947 */ /* 0x002fea0003800000 */
.L_x_17:
[----:B------:R-:W-:Y:S01]  /*3660*/  WARPGROUP.ARRIVE ;  /* 0x00000000000079c5 */ /* 0x000fe20000000000 */
[----:B------:R-:W-:Y:S01]  /*3670*/  UMOV UR14, UR16 ;  /* 0x00000010000e7c82 */ /* 0x000fe20008000000 */
[----:B------:R-:W-:Y:S01]  /*3680*/  UMOV UR15, 0xc0000010 ;  /* 0xc0000010000f7882 */ /* 0x000fe20000000000 */
[----:B------:R-:W-:Y:S01]  /*3690*/  UMOV UR12, UR11 ;  /* 0x0000000b000c7c82 */ /* 0x000fe20008000000 */
[----:B------:R-:W-:Y:S01]  /*36a0*/  UMOV UR13, 0x80000020 ;  /* 0x80000020000d7882 */ /* 0x000fe20000000000 */
[----:B------:R-:W-:Y:S01]  /*36b0*/  IMAD.U32 R4, RZ, RZ, UR4 ;  /* 0x00000004ff047e24 */ /* 0x000fe2000f8e00ff */
[----:B------:R-:W-:Y:S01]  /*36c0*/  HGMMA.64x64x16.F32 R152, gdesc[UR12], RZ, !UPT ;  /* 0x00e000000c9879f0 */ /* 0x000fe2000c7008ff */
[----:B------:R-:W-:Y:S02]  /*36d0*/  UIADD3 UR14, UR16, 0x100, URZ ;  /* 0x00000100100e7890 */ /* 0x000fe4000fffe03f */
[----:B------:R-:W-:Y:S01]  /*36e0*/  ULOP3.LUT UR12, UR11, 0x2, URZ, 0xfc, !UPT ;  /* 0x000000020b0c7892 */ /* 0x000fe2000f8efc3f */
[----:B------:R-:W-:Y:S01]  /*36f0*/  IMAD R9, R4, 0x40, R23 ;  /* 0x0000004004097824 */ /* 0x000fe200078e0217 */
[----:B------:R-:W-:Y:S01]  /*3700*/  UMOV UR15, 0xc0000010 ;  /* 0xc0000010000f7882 */ /* 0x000fe20000000000 */
[----:B------:R-:W-:-:S03]  /*3710*/  UMOV UR13, 0x80000020 ;  /* 0x80000020000d7882 */ /* 0x000fc60000000000 */
[----:B------:R-:W-:-:S05]  /*3720*/  LEA R9, R9, UR7, 0x2 ;  /* 0x0000000709097c11 */ /* 0x000fca000f8e10ff */
[----:B-1----:R1:W2:Y:S04]  /*3730*/  LDS R5, [R9+0x80] ;  /* 0x0000800009057984 */ /* 0x0022a80000000800 */
[----:B------:R1:W3:Y:S01]  /*3740*/  LDS R4, [R9+0xa0] ;  /* 0x0000a00009047984 */ /* 0x0002e20000000800 */
[----:B------:R-:W-:Y:S01]  /*3750*/  HGMMA.64x64x16.F32 R152, gdesc[UR12], R152 ;  /* 0x00e000000c9879f0 */ /* 0x000fe20008700898 */
[----:B------:R-:W-:Y:S02]  /*3760*/  UIADD3 UR14, UR16, 0x200, URZ ;  /* 0x00000200100e7890 */ /* 0x000fe4000fffe03f */
[----:B------:R-:W-:Y:S01]  /*3770*/  UIADD3 UR12, UR11, 0x100, URZ ;  /* 0x000001000b0c7890 */ /* 0x000fe2000fffe03f */
[----:B------:R-:W-:Y:S01]  /*3780*/  UMOV UR15, 0xc0000010 ;  /* 0xc0000010000f7882 */ /* 0x000fe20000000000 */
[----:B------:R-:W-:-:S07]  /*3790*/  UMOV UR13, 0x80000020 ;  /* 0x80000020000d7882 */ /* 0x000fce0000000000 */
        /* <DEDUP_REMOVED lines=15> */
[----:B------:R-:W-:Y:S01]  /*3890*/  HGMMA.64x64x16.F32 R152, gdesc[UR12], R152, gsb0 ;  /* 0x00e000000c9879f0 */ /* 0x000fe20008000898 */
[----:B------:R-:W4:Y:S02]  /*38a0*/  SYNCS.PHASECHK.TRANS64.TRYWAIT P0, [UR22+0x20], R6 ;  /* 0x00002006ff0075a7 */ /* 0x000f240008000156 */
[----:B-1234-:R-:W-:Y:S05]  /*38b0*/  @P0 BRA `(.L_x_19) ;  /* 0x0000000000080947 */ /* 0x01efea0003800000 */
[----:B------:R-:W1:Y:S02]  /*38c0*/  SYNCS.PHASECHK.TRANS64.TRYWAIT P0, [UR22+0x20], R6 ;  /* 0x00002006ff0075a7 */ /* 0x000e640008000156 */
[----:B-1----:R-:W-:Y:S05]  /*38d0*/  @!P0 BRA `(.L_x_20) ;  /* 0x0000003000008947 */ /* 0x002fea0003800000 */
.L_x_19:
[----:B------:R-:W-:Y:S01]  /*38e0*/  UIADD3 UR12, UR7, 0x12800, URZ ;  /* 0x00012800070c7890 */ /* 0x000fe2000fffe03f */
[----:B------:R-:W-:Y:S01]  /*38f0*/  WARPGROUP.ARRIVE ;  /* 0x00000000000079c5 */ /* 0x000fe20000000000 */
[----:B------:R-:W-:Y:S01]  /*3900*/  UIADD3 UR11, UR7, UR17, UR17 ;  /* 0x00000011070b7290 */ /* 0x000fe2000fffe011 */
[----:B------:R-:W-:Y:S01]  /*3910*/  VIADDMNMX R6, R184, 0xfffffff8, R187, PT ;  /* 0xfffffff8b8067846 */ /* 0x000fe200038001bb */
[----:B------:R-:W-:Y:S01]  /*3920*/  USHF.R.U32.HI UR12, URZ, 0x4, UR12 ;  /* 0x000000043f0c7899 */ /* 0x000fe2000801160c */
[----:B------:R-:W-:Y:S01]  /*3930*/  IMAD.MOV.U32 R14, RZ, RZ, -0x1 ;  /* 0xffffffffff0e7424 */ /* 0x000fe200078e00ff */
[----:B------:R-:W-:Y:S01]  /*3940*/  UIADD3 UR13, UR11, 0x6800, URZ ;  /* 0x000068000b0d7890 */ /* 0x000fe2000fffe03f */
[----:B-1----:R-:W-:Y:S01]  /*3950*/  SHF.R.S32.HI R7, RZ, 0x1f, R6 ;  /* 0x0000001fff077819 */ /* 0x002fe20000011406 */
[----:B------:R-:W-:Y:S01]  /*3960*/  ULOP3.LUT UR16, UR12, 0x3fc0, URZ, 0xc0, !UPT ;  /* 0x00003fc00c107892 */ /* 0x000fe2000f8ec03f */
[----:B------:R-:W-:Y:S01]  /*3970*/  IMAD.IADD R195, R189, 0x1, R189 ;  /* 0x00000001bdc37824 */ /* 0x000fe200078e02bd */
[----:B------:R-:W-:Y:S01]  /*3980*/  USHF.R.U32.HI UR13, URZ, 0x4, UR13 ;  /* 0x000000043f0d7899 */ /* 0x000fe2000801160d */
[----:B------:R-:W-:Y:S01]  /*3990*/  LEA.HI R7, R7, R6, RZ, 0x3 ;  /* 0x0000000607077211 */ /* 0x000fe200078f18ff */
[----:B------:R-:W-:Y:S01]  /*39a0*/  ULOP3.LUT UR17, UR16, 0x10000, URZ, 0xfc, !UPT ;  /* 0x0001000010117892 */ /* 0x000fe2000f8efc3f */
[----:B------:R-:W-:Y:S01]  /*39b0*/  VIADD R186, R186, 0x1 ;  /* 0x00000001baba7836 */ /* 0x000fe20000000000 */
[----:B------:R-:W-:Y:S01]  /*39c0*/  ULOP3.LUT UR13, UR13, 0x3fc0, URZ, 0xc0, !UPT ;  /* 0x00003fc00d0d7892 */ /* 0x000fe2000f8ec03f */
[----:B------:R-:W-:Y:S01]  /*39d0*/  LOP3.LUT R11, R7, 0xfffffff8, RZ, 0xc0, !PT ;  /* 0xfffffff8070b7812 */ /* 0x000fe200078ec0ff */
[----:B------:R-:W-:Y:S01]  /*39e0*/  UIMAD UR17, UR4, 0x300, UR17 ;  /* 0x00000300041178a4 */ /* 0x000fe2000f8e0211 */
[----:B------:R-:W-:Y:S01]  /*39f0*/  SHF.R.S32.HI R7, RZ, 0x3, R7 ;  /* 0x00000003ff077819 */ /* 0x000fe20000011407 */
[----:B------:R-:W-:Y:S01]  /*3a00*/  ULOP3.LUT UR18, UR13, 0x10000, URZ, 0xfc, !UPT ;  /* 0x000100000d127892 */ /* 0x000fe2000f8efc3f */
[CC--:B------:R-:W-:Y:S01]  /*3a10*/  ISETP.NE.AND P0, PT, R6.reuse, R11.reuse, PT ;  /* 0x0000000b0600720c */ /* 0x0c0fe20003f05270 */
[----:B------:R-:W-:Y:S01]  /*3a20*/  UMOV UR15, 0x80000020 ;  /* 0x80000020000f7882 */ /* 0x000fe20000000000 */
[----:B------:R-:W-:Y:S01]  /*3a30*/  UMOV UR13, 0x80000020 ;  /* 0x80000020000d7882 */ /* 0x000fe20000000000 */
[----:B------:R-:W-:Y:S01]  /*3a40*/  IADD3 R8, -R7, 0x1, RZ ;  /* 0x0000000107087810 */ /* 0x000fe20007ffe1ff */
[----:B------:R-:W-:Y:S01]  /*3a50*/  UMOV UR12, UR17 ;  /* 0x00000011000c7c82 */ /* 0x000fe20008000000 */
[C---:B------:R-:W-:Y:S01]  /*3a60*/  ISETP.LT.AND P0, PT, R6.reuse, RZ, P0 ;  /* 0x000000ff0600720c */ /* 0x040fe20000701270 */
[----:B------:R-:W-:Y:S01]  /*3a70*/  UMOV UR14, UR18 ;  /* 0x00000012000e7c82 */ /* 0x000fe20008000000 */
[----:B------:R-:W-:Y:S01]  /*3a80*/  VIADDMNMX R11, R6, -R11, 0x2, PT ;  /* 0x00000002060b7446 */ /* 0x000fe2000380090b */
[----:B------:R-:W-:Y:S01]  /*3a90*/  HGMMA.64x64x16.F32 R120, gdesc[UR12], RZ, !UPT ;  /* 0x00e000000c7879f0 */ /* 0x000fe2000c7008ff */
[----:B------:R-:W-:-:S02]  /*3aa0*/  ULOP3.LUT UR12, UR17, 0x2, URZ, 0xfc, !UPT ;  /* 0x00000002110c7892 */ /* 0x000fc4000f8efc3f */
[----:B------:R-:W-:Y:S01]  /*3ab0*/  ULOP3.LUT UR14, UR18, 0x2, URZ, 0xfc, !UPT ;  /* 0x00000002120e7892 */ /* 0x000fe2000f8efc3f */
[----:B------:R-:W-:Y:S01]  /*3ac0*/  UMOV UR13, 0x80000020 ;  /* 0x80000020000d7882 */ /* 0x000fe20000000000 */
[----:B------:R-:W-:Y:S01]  /*3ad0*/  UMOV UR15, 0x80000020 ;  /* 0x80000020000f7882 */ /* 0x000fe20000000000 */
[----:B------:R-:W-:Y:S01]  /*3ae0*/  ULEA UR11, UR5, UR11, 0xd ;  /* 0x0000000b050b7291 */ /* 0x000fe2000f8e683f */
[----:B------:R-:W-:-:S03]  /*3af0*/  UMOV UR19, 0xc0000010 ;  /* 0xc000001000137882 */ /* 0x000fc60000000000 */
[----:B------:R-:W-:Y:S01]  /*3b00*/  @!P0 IMAD.MOV R8, RZ, RZ, -R7 ;  /* 0x000000ffff088224 */ /* 0x000fe200078e0a07 */
[----:B------:R-:W-:Y:S01]  /*3b10*/  VIMNMX R7, R187, R184, PT ;  /* 0x000000b8bb077248 */ /* 0x000fe20003fe0100 */
[----:B------:R-:W-:Y:S01]  /*3b20*/  UIADD3 UR11, UR11, 0xc800, URZ ;  /* 0x0000c8000b0b7890 */ /* 0x000fe2000fffe03f */
[----:B------:R-:W-:Y:S02]  /*3b30*/  VIADD R184, R184, 0x40 ;  /* 0x00000040b8b87836 */ /* 0x000fe40000000000 */
[----:B------:R-:W-:Y:S01]  /*3b40*/  IADD3 R11, -R11, R8, R8 ;  /* 0x000000080b0b7210 */ /* 0x000fe20007ffe108 */
[----:B------:R-:W-:Y:S01]  /*3b50*/  USHF.R.U32.HI UR11, URZ, 0x4, UR11 ;  /* 0x000000043f0b7899 */ /* 0x000fe2000801160b */
[----:B------:R-:W-:Y:S02]  /*3b60*/  SHF.R.S32.HI R8, RZ, 0x1f, R7 ;  /* 0x0000001fff087819 */ /* 0x000fe40000011407 */
[----:B------:R-:W-:Y:S01]  /*3b70*/  VIMNMX R11, R11, -0x20, !PT ;  /* 0xffffffe00b0b7848 */ /* 0x000fe20007fe0100 */
[----:B------:R-:W-:Y:S01]  /*3b80*/  ULOP3.LUT UR11, UR11, 0x3fc0, URZ, 0xc0, !UPT ;  /* 0x00003fc00b0b7892 */ /* 0x000fe2000f8ec03f */
[----:B------:R-:W-:-:S03]  /*3b90*/  LEA.HI R8, R8, R7, RZ, 0x3 ;  /* 0x0000000708087211 */ /* 0x000fc600078f18ff */
[----:B------:R-:W-:Y:S01]  /*3ba0*/  VIADD R11, R11, 0x20 ;  /* 0x000000200b0b7836 */ /* 0x000fe20000000000 */
[----:B------:R-:W-:Y:S02]  /*3bb0*/  LOP3.LUT R10, R8, 0xfffffff8, RZ, 0xc0, !PT ;  /* 0xfffffff8080a7812 */ /* 0x000fe400078ec0ff */
[----:B------:R-:W-:Y:S02]  /*3bc0*/  SHF.R.S32.HI R8, RZ, 0x3, R8 ;  /* 0x00000003ff087819 */ /* 0x000fe40000011408 */
[----:B------:R-:W-:Y:S02]  /*3bd0*/  SHF.R.U32.HI R11, RZ, R11, R14 ;  /* 0x0000000bff0b7219 */ /* 0x000fe4000001160e */
[----:B------:R-:W-:Y:S02]  /*3be0*/  IADD3 R12, -R8, 0x1, RZ ;  /* 0x00000001080c7810 */ /* 0x000fe40007ffe1ff */
[----:B------:R-:W-:-:S04]  /*3bf0*/  LOP3.LUT R6, R11, 0x1, RZ, 0xc0, !PT ;  /* 0x000000010b067812 */ /* 0x000fc800078ec0ff */
[----:B------:R-:W-:-:S04]  /*3c00*/  ISETP.NE.U32.AND P0, PT, R6, 0x1, PT ;  /* 0x000000010600780c */ /* 0x000fc80003f05070 */
[----:B------:R-:W-:Y:S01]  /*3c10*/  R2P PR, R11, 0x7e ;  /* 0x0000007e0b007804 */ /* 0x000fe20000000000 */
        /* <DEDUP_REMOVED lines=19> */
[----:B------:R-:W-:Y:S01]  /*3d50*/  UMOV UR15, 0x80000020 ;  /* 0x80000020000f7882 */ /* 0x000fe20000000000 */
[----:B------:R-:W-:Y:S02]  /*3d60*/  ULOP3.LUT UR17, UR16, 0x1000000, URZ, 0xfc, !UPT ;  /* 0x0100000010117892 */ /* 0x000fe4000f8efc3f */
[----:B------:R-:W-:Y:S02]  /*3d70*/  ULEA UR16, UR4, UR8, 0xa ;  /* 0x0000000804107291 */ /* 0x000fe4000f8e503f */
[----:B------:R-:W-:-:S02]  /*3d80*/  UIMAD UR17, UR4, 0x300, UR17 ;  /* 0x00000300041178a4 */ /* 0x000fc4000f8e0211 */
[----:B------:R-:W-:Y:S02]  /*3d90*/  ULOP3.LUT UR18, UR11, 0x1000000, URZ, 0xfc, !UPT ;  /* 0x010000000b127892 */ /* 0x000fe4000f8efc3f */
[----:B------:R-:W-:Y:S02]  /*3da0*/  ULOP3.LUT UR11, UR10, 0x1000000, URZ, 0xfc, !UPT ;  /* 0x010000000a0b7892 */ /* 0x000fe4000f8efc3f */
[----:B------:R-:W-:Y:S02]  /*3db0*/  ULEA UR10, UR4, UR9, 0xa ;  /* 0x00000009040a7291 */ /* 0x000fe4000f8e503f */
[----:B------:R-:W-:Y:S01]  /*3dc0*/  UIMAD UR11, UR4, 0x300, UR11 ;  /* 0x00000300040b78a4 */ /* 0x000fe2000f8e020b */
[----:B------:R-:W-:Y:S01]  /*3dd0*/  HGMMA.64x64x16.F32 R120, gdesc[UR12], R120, gsb0 ;  /* 0x00e000000c7879f0 */ /* 0x000fe20008000878 */
[----:B------:R-:W-:Y:S01]  /*3de0*/  UMOV UR12, UR16 ;  /* 0x00000010000c7c82 */ /* 0x000fe20008000000 */
[----:B------:R-:W-:Y:S01]  /*3df0*/  UMOV UR13, 0x40000040 ;  /* 0x40000040000d7882 */ /* 0x000fe20000000000 */
[----:B------:R-:W-:-:S02]  /*3e00*/  WARPGROUP.DEPBAR.LE gsb0, 0x1 ;  /* 0x00008000000079c5 */ /* 0x000fc40000010100 */
[----:B------:R-:W-:Y:S01]  /*3e10*/  FSEL R152, R152, -INF , !P0 ;  /* 0xff80000098987808 */ /* 0x000fe20004000000 */
[----:B------:R-:W1:Y:S01]  /*3e20*/  LDS R197, [R9+0x280] ;  /* 0x0002800009c57984 */ /* 0x000e620000000800 */
[-C--:B------:R-:W-:Y:S01]  /*3e30*/  ISETP.NE.AND P0, PT, R7, R10.reuse, PT ;  /* 0x0000000a0700720c */ /* 0x080fe20003f05270 */
[----:B------:R-:W-:Y:S01]  /*3e40*/  UMOV UR14, UR17 ;  /* 0x00000011000e7c82 */ /* 0x000fe20008000000 */
[----:B------:R-:W-:Y:S01]  /*3e50*/  FSEL R6, R153, -INF , P1 ;  /* 0xff80000099067808 */ /* 0x000fe20000800000 */
[--C-:B------:R-:W-:Y:S01]  /*3e60*/  FFMA R152, R152, UR21, -R5.reuse ;  /* 0x0000001598987c23 */ /* 0x100fe20008000805 */
[C---:B------:R-:W-:Y:S01]  /*3e70*/  ISETP.LT.AND P0, PT, R7.reuse, RZ, P0 ;  /* 0x000000ff0700720c */ /* 0x040fe20000701270 */
[----:B------:R2:W3:Y:S01]  /*3e80*/  LDS R198, [R9+0x2a0] ;  /* 0x0002a00009c67984 */ /* 0x0004e20000000800 */
[----:B------:R-:W-:Y:S01]  /*3e90*/  VIADDMNMX R7, R7, -R10, 0x2, PT ;  /* 0x0000000207077446 */ /* 0x000fe2000380090a */
[--C-:B------:R-:W-:Y:S01]  /*3ea0*/  FFMA R153, R6, UR21, -R5.reuse ;  /* 0x0000001506997c23 */ /* 0x100fe20008000805 */
[----:B------:R-:W-:Y:S01]  /*3eb0*/  FSEL R6, R157, -INF , P3 ;  /* 0xff8000009d067808 */ /* 0x000fe20001800000 */
[----:B------:R-:W-:Y:S01]  /*3ec0*/  MUFU.EX2 R152, R152 ;  /* 0x0000009800987308 */ /* 0x000fe20000000800 */
[----:B------:R-:W-:Y:S01]  /*3ed0*/  FSEL R156, R156, -INF , P2 ;  /* 0xff8000009c9c7808 */ /* 0x000fe20001000000 */
[----:B------:R-:W-:Y:S01]  /*3ee0*/  UMOV UR15, 0x80000020 ;  /* 0x80000020000f7882 */ /* 0x000fe20000000000 */
[----:B------:R-:W-:Y:S01]  /*3ef0*/  FSEL R160, R160, -INF , P4 ;  /* 0xff800000a0a07808 */ /* 0x000fe20002000000 */
[--C-:B------:R-:W-:Y:S01]  /*3f00*/  FFMA R157, R6, UR21, -R5.reuse ;  /* 0x00000015069d7c23 */ /* 0x100fe20008000805 */
[----:B------:R-:W-:Y:S01]  /*3f10*/  FSEL R6, R161, -INF , P5 ;  /* 0xff800000a1067808 */ /* 0x000fe20002800000 */
[--C-:B------:R-:W-:Y:S01]  /*3f20*/  FFMA R156, R156, UR21, -R5.reuse ;  /* 0x000000159c9c7c23 */ /* 0x100fe20008000805 */
[----:B------:R-:W-:Y:S01]  /*3f30*/  FSEL R164, R164, -INF , P6 ;  /* 0xff800000a4a47808 */ /* 0x000fe20003000000 */
[----:B------:R-:W-:Y:S01]  /*3f40*/  @!P0 IMAD.MOV R12, RZ, RZ, -R8 ;  /* 0x000000ffff0c8224 */ /* 0x000fe200078e0a08 */
[----:B------:R-:W-:Y:S01]  /*3f50*/  LOP3.LUT P0, RZ, R11, 0x80, RZ, 0xc0, !PT ;  /* 0x000000800bff7812 */ /* 0x000fe2000780c0ff */
[--C-:B------:R-:W-:Y:S01]  /*3f60*/  FFMA R161, R6, UR21, -R5.reuse ;  /* 0x0000001506a17c23 */ /* 0x100fe20008000805 */
[--C-:B------:R-:W-:Y:S01]  /*3f70*/  FFMA R160, R160, UR21, -R5.reuse ;  /* 0x00000015a0a07c23 */ /* 0x100fe20008000805 */
[----:B------:R-:W-:Y:S01]  /*3f80*/  FFMA R164, R164, UR21, -R5 ;  /* 0x00000015a4a47c23 */ /* 0x000fe20008000805 */
[----:B------:R-:W-:Y:S01]  /*3f90*/  IADD3 R7, -R7, R12, R12 ;  /* 0x0000000c07077210 */ /* 0x000fe20007ffe10c */
[----:B------:R-:W-:Y:S01]  /*3fa0*/  IMAD.U32 R12, RZ, RZ, UR4 ;  /* 0x00000004ff0c7e24 */ /* 0x000fe2000f8e00ff */
[----:B------:R-:W-:Y:S01]  /*3fb0*/  FSEL R6, R165, -INF , P0 ;  /* 0xff800000a5067808 */ /* 0x000fe20000000000 */
[----:B------:R-:W4:Y:S01]  /*3fc0*/  MUFU.EX2 R153, R153 ;  /* 0x0000009900997308 */ /* 0x000f220000000800 */
[----:B------:R-:W-:-:S02]  /*3fd0*/  VIMNMX R7, R7, -0x20, !PT ;  /* 0xffffffe007077848 */ /* 0x000fc40007fe0100 */
[----:B------:R-:W-:Y:S01]  /*3fe0*/  LOP3.LUT P0, RZ, R11, 0x8000, RZ, 0xc0, !PT ;  /* 0x000080000bff7812 */ /* 0x000fe2000780c0ff */
[--C-:B------:R-:W-:Y:S02]  /*3ff0*/  FFMA R165, R6, UR21, -R5.reuse ;  /* 0x0000001506a57c23 */ /* 0x100fe40008000805 */
[----:B------:R-:W-:Y:S01]  /*4000*/  VIADD R7, R7, 0x20 ;  /* 0x0000002007077836 */ /* 0x000fe20000000000 */
[----:B------:R-:W-:Y:S01]  /*4010*/  FSEL R6, R181, -INF , P0 ;  /* 0xff800000b5067808 */ /* 0x000fe20000000000 */
[----:B------:R-:W-:Y:S03]  /*4020*/  MUFU.EX2 R156, R156 ;  /* 0x0000009c009c7308 */ /* 0x000fe60000000800 */
[----:B------:R-:W-:Y:S01]  /*4030*/  SHF.R.U32.HI R7, RZ, R7, R14 ;  /* 0x00000007ff077219 */ /* 0x000fe2000001160e */
[----:B------:R-:W-:-:S03]  /*4040*/  FFMA R6, R6, UR21, -R5 ;  /* 0x0000001506067c23 */ /* 0x000fc60008000805 */
[C---:B------:R-:W-:Y:S01]  /*4050*/  LOP3.LUT R8, R7.reuse, 0x1, RZ, 0xc0, !PT ;  /* 0x0000000107087812 */ /* 0x040fe200078ec0ff */
[----:B------:R5:W-:Y:S01]  /*4060*/  MUFU.EX2 R181, R6 ;  /* 0x0000000600b57308 */ /* 0x000be20000000800 */
[----:B------:R-:W-:Y:S02]  /*4070*/  LOP3.LUT P1, RZ, R7, 0x8000, RZ, 0xc0, !PT ;  /* 0x0000800007ff7812 */ /* 0x000fe4000782c0ff */
[----:B------:R-:W-:Y:S02]  /*4080*/  ISETP.NE.U32.AND P0, PT, R8, 0x1, PT ;  /* 0x000000010800780c */ /* 0x000fe40003f05070 */
[----:B------:R-:W-:Y:S02]  /*4090*/  FSEL R183, R183, -INF , P1 ;  /* 0xff800000b7b77808 */ /* 0x000fe40000800000 */
[----:B------:R-:W-:Y:S01]  /*40a0*/  FSEL R13, R154, -INF , !P0 ;  /* 0xff8000009a0d7808 */ /* 0x000fe20004000000 */
[----:B------:R-:W1:Y:S01]  /*40b0*/  MUFU.EX2 R157, R157 ;  /* 0x0000009d009d7308 */ /* 0x000e620000000800 */
[----:B------:R-:W-:Y:S01]  /*40c0*/  LOP3.LUT P0, RZ, R7, 0x80, RZ, 0xc0, !PT ;  /* 0x0000008007ff7812 */ /* 0x000fe2000780c0ff */
[----:B------:R-:W-:-:S02]  /*40d0*/  FFMA R183, R183, UR21, -R4 ;  /* 0x00000015b7b77c23 */ /* 0x000fc40008000804 */
[--C-:B------:R-:W-:Y:S01]  /*40e0*/  FFMA R13, R13, UR21, -R4.reuse ;  /* 0x000000150d0d7c23 */ /* 0x100fe20008000804 */
[----:B------:R-:W-:Y:S02]  /*40f0*/  FSEL R167, R167, -INF , P0 ;  /* 0xff800000a7a77808 */ /* 0x000fe40000000000 */
[----:B------:R-:W-:Y:S01]  /*4100*/  R2P PR, R11.B1, 0x7f ;  /* 0x0000007f0b007804 */ /* 0x000fe20000001000 */
[----:B------:R-:W-:Y:S01]  /*4110*/  IMAD.MOV.U32 R11, RZ, RZ, RZ ;  /* 0x000000ffff0b7224 */ /* 0x000fe200078e00ff */
[----:B------:R1:W-:Y:S01]  /*4120*/  MUFU.EX2 R154, R13 ;  /* 0x0000000d009a7308 */ /* 0x0003e20000000800 */
[----:B------:R-:W-:Y:S02]  /*4130*/  FFMA R167, R167, UR21, -R4 ;  /* 0x00000015a7a77c23 */ /* 0x000fe40008000804 */
[----:B-----5:R-:W-:Y:S02]  /*4140*/  FSEL R6, R169, -INF , P1 ;  /* 0xff800000a9067808 */ /* 0x020fe40000800000 */
[----:B------:R-:W-:-:S02]  /*4150*/  FSEL R168, R168, -INF , P0 ;  /* 0xff800000a8a87808 */ /* 0x000fc40000000000 */
[----:B------:R-:W-:Y:S01]  /*4160*/  FSEL R172, R172, -INF , P2 ;  /* 0xff800000acac7808 */ /* 0x000fe20001000000 */
[--C-:B------:R-:W-:Y:S01]  /*4170*/  FFMA R169, R6, UR21, -R5.reuse ;  /* 0x0000001506a97c23 */ /* 0x100fe20008000805 */
        /* <DEDUP_REMOVED lines=8> */
[----:B------:R-:W-:Y:S01]  /*4200*/  R2P PR, R7, 0x7e ;  /* 0x0000007e07007804 */ /* 0x000fe20000000000 */
[--C-:B------:R-:W-:Y:S01]  /*4210*/  FFMA R180, R180, UR21, -R5.reuse ;  /* 0x00000015b4b47c23 */ /* 0x100fe20008000805 */
[----:B------:R-:W-:Y:S01]  /*4220*/  MUFU.EX2 R160, R160 ;  /* 0x000000a000a07308 */ /* 0x000fe20000000800 */
[----:B------:R-:W-:Y:S01]  /*4230*/  FFMA R6, R6, UR21, -R5 ;  /* 0x0000001506067c23 */ /* 0x000fe20008000805 */
[----:B-1----:R-:W-:Y:S01]  /*4240*/  IMAD.MOV.U32 R13, RZ, RZ, RZ ;  /* 0x000000ffff0d7224 */ /* 0x002fe200078e00ff */
[----:B------:R-:W-:-:S02]  /*4250*/  FSEL R5, R158, -INF , P2 ;  /* 0xff8000009e057808 */ /* 0x000fc40001000000 */
[----:B------:R-:W-:Y:S02]  /*4260*/  FSEL R155, R155, -INF , P1 ;  /* 0xff8000009b9b7808 */ /* 0x000fe40000800000 */
[----:B------:R-:W-:Y:S01]  /*4270*/  FSEL R159, R159, -INF , P3 ;  /* 0xff8000009f9f7808 */ /* 0x000fe20001800000 */
[--C-:B------:R-:W-:Y:S01]  /*4280*/  FFMA R158, R5, UR21, -R4.reuse ;  /* 0x00000015059e7c23 */ /* 0x100fe20008000804 */
[----:B------:R-:W-:Y:S01]  /*4290*/  FSEL R5, R162, -INF , P4 ;  /* 0xff800000a2057808 */ /* 0x000fe20002000000 */
[----:B------:R1:W-:Y:S01]  /*42a0*/  MUFU.EX2 R177, R6 ;  /* 0x0000000600b17308 */ /* 0x0003e20000000800 */
[----:B------:R-:W-:Y:S01]  /*42b0*/  FSEL R163, R163, -INF , P5 ;  /* 0xff800000a3a37808 */ /* 0x000fe20002800000 */
[--C-:B------:R-:W-:Y:S01]  /*42c0*/  FFMA R155, R155, UR21, -R4.reuse ;  /* 0x000000159b9b7c23 */ /* 0x100fe20008000804 */
[--C-:B------:R-:W-:Y:S01]  /*42d0*/  FFMA R159, R159, UR21, -R4.reuse ;  /* 0x000000159f9f7c23 */ /* 0x100fe20008000804 */
[--C-:B------:R-:W-:Y:S01]  /*42e0*/  FFMA R162, R5, UR21, -R4.reuse ;  /* 0x0000001505a27c23 */ /* 0x100fe20008000804 */
[----:B------:R-:W-:Y:S01]  /*42f0*/  FSEL R5, R166, -INF , P6 ;  /* 0xff800000a6057808 */ /* 0x000fe20003000000 */
[--C-:B------:R-:W-:Y:S01]  /*4300*/  FFMA R163, R163, UR21, -R4.reuse ;  /* 0x00000015a3a37c23 */ /* 0x100fe20008000804 */
[----:B------:R-:W-:Y:S01]  /*4310*/  R2P PR, R7.B1, 0x7f ;  /* 0x0000007f07007804 */ /* 0x000fe20000001000 */
[----:B------:R-:W-:Y:S01]  /*4320*/  IMAD.MOV.U32 R7, RZ, RZ, RZ ;  /* 0x000000ffff077224 */ /* 0x000fe200078e00ff */
[----:B------:R-:W-:Y:S01]  /*4330*/  MUFU.EX2 R155, R155 ;  /* 0x0000009b009b7308 */ /* 0x000fe20000000800 */
[--C-:B------:R-:W-:Y:S01]  /*4340*/  FFMA R166, R5, UR21, -R4.reuse ;  /* 0x0000001505a67c23 */ /* 0x100fe20008000804 */
[----:B-1----:R-:W-:Y:S01]  /*4350*/  IMAD R6, R12, 0x4000, R21 ;  /* 0x000040000c067824 */ /* 0x002fe200078e0215 */
[----:B------:R-:W-:Y:S01]  /*4360*/  FSEL R5, R170, -INF , P0 ;  /* 0xff800000aa057808 */ /* 0x000fe20000000000 */
[----:B------:R-:W-:Y:S01]  /*4370*/  IMAD R12, R12, 0x4000, R185 ;  /* 0x000040000c0c7824 */ /* 0x000fe200078e02b9 */
[----:B------:R-:W-:Y:S01]  /*4380*/  FSEL R171, R171, -INF , P1 ;  /* 0xff800000abab7808 */ /* 0x000fe20000800000 */
[----:B------:R-:W-:Y:S01]  /*4390*/  IMAD.IADD R10, R6, 0x1, R195 ;  /* 0x00000001060a7824 */ /* 0x000fe200078e02c3 */
[----:B------:R-:W-:Y:S01]  /*43a0*/  FSEL R175, R175, -INF , P3 ;  /* 0xff800000afaf7808 */ /* 0x000fe20001800000 */
[--C-:B------:R-:W-:Y:S01]  /*43b0*/  FFMA R170, R5, UR21, -R4.reuse ;  /* 0x0000001505aa7c23 */ /* 0x100fe20008000804 */
[----:B------:R-:W-:Y:S01]  /*43c0*/  FSEL R5, R174, -INF , P2 ;  /* 0xff800000ae057808 */ /* 0x000fe20001000000 */
[--C-:B------:R-:W-:Y:S01]  /*43d0*/  FFMA R171, R171, UR21, -R4.reuse ;  /* 0x00000015abab7c23 */ /* 0x100fe20008000804 */
[----:B------:R-:W-:Y:S01]  /*43e0*/  FSEL R179, R179, -INF , P5 ;  /* 0xff800000b3b37808 */ /* 0x000fe20002800000 */
[--C-:B------:R-:W-:Y:S01]  /*43f0*/  FFMA R175, R175, UR21, -R4.reuse ;  /* 0x00000015afaf7c23 */ /* 0x100fe20008000804 */
[----:B------:R-:W-:Y:S01]  /*4400*/  MOV R199, R6 ;  /* 0x0000000600c77202 */ /* 0x000fe20000000f00 */
[--C-:B------:R-:W-:Y:S01]  /*4410*/  FFMA R174, R5, UR21, -R4.reuse ;  /* 0x0000001505ae7c23 */ /* 0x100fe20008000804 */
[----:B------:R-:W-:Y:S01]  /*4420*/  FSEL R5, R178, -INF , P4 ;  /* 0xff800000b2057808 */ /* 0x000fe20002000000 */
[----:B------:R-:W-:Y:S01]  /*4430*/  FFMA R179, R179, UR21, -R4 ;  /* 0x00000015b3b37c23 */ /* 0x000fe20008000804 */
[----:B------:R-:W-:Y:S01]  /*4440*/  MUFU.EX2 R158, R158 ;  /* 0x0000009e009e7308 */ /* 0x000fe20000000800 */
[----:B------:R-:W-:Y:S01]  /*4450*/  IMAD.IADD R7, R188, 0x1, R188 ;  /* 0x00000001bc077824 */ /* 0x000fe200078e02bc */
[----:B------:R-:W-:Y:S01]  /*4460*/  MOV R200, R10 ;  /* 0x0000000a00c87202 */ /* 0x000fe20000000f00 */
[----:B------:R-:W-:Y:S01]  /*4470*/  FFMA R178, R5, UR21, -R4 ;  /* 0x0000001505b27c23 */ /* 0x000fe20008000804 */
[----:B------:R-:W-:Y:S01]  /*4480*/  FSEL R5, R182, -INF , P6 ;  /* 0xff800000b6057808 */ /* 0x000fe20003000000 */
[----:B------:R-:W-:Y:S01]  /*4490*/  IMAD.IADD R6, R6, 0x1, R7 ;  /* 0x0000000106067824 */ /* 0x000fe200078e0207 */
[----:B------:R-:W-:Y:S01]  /*44a0*/  MOV R191, R12 ;  /* 0x0000000c00bf7202 */ /* 0x000fe20000000f00 */
[----:B------:R-:W-:Y:S01]  /*44b0*/  IMAD.IADD R10, R7, 0x1, R12 ;  /* 0x00000001070a7824 */ /* 0x000fe200078e020c */
[----:B------:R-:W1:Y:S01]  /*44c0*/  MUFU.EX2 R159, R159 ;  /* 0x0000009f009f7308 */ /* 0x000e620000000800 */
[----:B------:R-:W-:Y:S01]  /*44d0*/  FFMA R5, R5, UR21, -R4 ;  /* 0x0000001505057c23 */ /* 0x000fe20008000804 */
[----:B------:R-:W-:Y:S01]  /*44e0*/  IMAD.MOV.U32 R7, RZ, RZ, RZ ;  /* 0x000000ffff077224 */ /* 0x000fe200078e00ff */
[----:B----4-:R-:W-:Y:S01]  /*44f0*/  F2FP.F16.F32.PACK_AB R4, R153, R152 ;  /* 0x000000989904723e */ /* 0x010fe200000000ff */
[----:B------:R-:W-:-:S02]  /*4500*/  IMAD.MOV.U32 R11, RZ, RZ, RZ ;  /* 0x000000ffff0b7224 */ /* 0x000fc400078e00ff */
[C---:B------:R-:W-:Y:S01]  /*4510*/  IMAD.IADD R12, R195.reuse, 0x1, R12 ;  /* 0x00000001c30c7824 */ /* 0x040fe200078e020c */
[----:B------:R-:W-:Y:S01]  /*4520*/  MOV R201, R6 ;  /* 0x0000000600c97202 */ /* 0x000fe20000000f00 */
[----:B------:R-:W4:Y:S01]  /*4530*/  MUFU.EX2 R161, R161 ;  /* 0x000000a100a17308 */ /* 0x000f220000000800 */
[C---:B------:R-:W-:Y:S01]  /*4540*/  IMAD.IADD R6, R195.reuse, 0x1, R6 ;  /* 0x00000001c3067824 */ /* 0x040fe200078e0206 */
[----:B------:R-:W-:Y:S01]  /*4550*/  MOV R193, R10 ;  /* 0x0000000a00c17202 */ /* 0x000fe20000000f00 */
[----:B------:R-:W-:Y:S02]  /*4560*/  IMAD.MOV.U32 R7, RZ, RZ, RZ ;  /* 0x000000ffff077224 */ /* 0x000fe400078e00ff */
[----:B------:R-:W-:Y:S02]  /*4570*/  IMAD.MOV.U32 R13, RZ, RZ, RZ ;  /* 0x000000ffff0d7224 */ /* 0x000fe400078e00ff */
[----:B------:R-:W-:Y:S01]  /*4580*/  IMAD.IADD R194, R195, 0x1, R10 ;  /* 0x00000001c3c27824 */ /* 0x000fe200078e020a */
[----:B------:R-:W-:Y:S01]  /*4590*/  MUFU.EX2 R164, R164 ;  /* 0x000000a400a47308 */ /* 0x000fe20000000800 */
[----:B------:R-:W-:Y:S01]  /*45a0*/  MOV R202, R6 ;  /* 0x0000000600ca7202 */ /* 0x000fe20000000f00 */
[----:B------:R-:W-:Y:S01]  /*45b0*/  IMAD.MOV.U32 R195, RZ, RZ, RZ ;  /* 0x000000ffffc37224 */ /* 0x000fe200078e00ff */
[----:B------:R-:W-:-:S02]  /*45c0*/  F2FP.F16.F32.PACK_AB R6, R157, R156 ;  /* 0x0000009c9d06723e */ /* 0x000fc400000000ff */
[----:B-1----:R-:W-:Y:S02]  /*45d0*/  F2FP.F16.F32.PACK_AB R7, R159, R158 ;  /* 0x0000009e9f07723e */ /* 0x002fe400000000ff */
[----:B------:R-:W-:Y:S01]  /*45e0*/  MOV R192, R12 ;  /* 0x0000000c00c07202 */ /* 0x000fe20000000f00 */
[----:B------:R-:W1:Y:S01]  /*45f0*/  MUFU.EX2 R165, R165 ;  /* 0x000000a500a57308 */ /* 0x000e620000000800 */
[----:B----4-:R-:W-:Y:S02]  /*4600*/  F2FP.F16.F32.PACK_AB R8, R161, R160 ;  /* 0x000000a0a108723e */ /* 0x010fe400000000ff */
[----:B------:R-:W-:-:S05]  /*4610*/  MOV R194, R194 ;  /* 0x000000c200c27202 */ /* 0x000fca0000000f00 */
[----:B------:R-:W-:Y:S08]  /*4620*/  MUFU.EX2 R167, R167 ;  /* 0x000000a700a77308 */ /* 0x000ff00000000800 */
[----:B------:R-:W-:Y:S01]  /*4630*/  MUFU.EX2 R162, R162 ;  /* 0x000000a200a27308 */ /* 0x000fe20000000800 */
[----:B-1----:R-:W-:-:S07]  /*4640*/  F2FP.F16.F32.PACK_AB R10, R165, R164 ;  /* 0x000000a4a50a723e */ /* 0x002fce00000000ff */
[----:B------:R-:W2:Y:S08]  /*4650*/  MUFU.EX2 R163, R163 ;  /* 0x000000a300a37308 */ /* 0x000eb00000000800 */
[----:B------:R-:W1:Y:S08]  /*4660*/  MUFU.EX2 R166, R166 ;  /* 0x000000a600a67308 */ /* 0x000e700000000800 */
[----:B------:R-:W-:Y:S01]  /*4670*/  MUFU.EX2 R168, R168 ;  /* 0x000000a800a87308 */ /* 0x000fe20000000800 */
[----:B--2---:R-:W-:-:S07]  /*4680*/  F2FP.F16.F32.PACK_AB R9, R163, R162 ;  /* 0x000000a2a309723e */ /* 0x004fce00000000ff */
[----:B------:R-:W2:Y:S01]  /*4690*/  MUFU.EX2 R169, R169 ;  /* 0x000000a900a97308 */ /* 0x000ea20000000800 */
[----:B-1----:R-:W-:-:S07]  /*46a0*/  F2FP.F16.F32.PACK_AB R11, R167, R166 ;  /* 0x000000a6a70b723e */ /* 0x002fce00000000ff */
[----:B------:R-:W-:Y:S08]  /*46b0*/  MUFU.EX2 R172, R172 ;  /* 0x000000ac00ac7308 */ /* 0x000ff00000000800 */
[----:B------:R-:W1:Y:S01]  /*46c0*/  MUFU.EX2 R173, R173 ;  /* 0x000000ad00ad7308 */ /* 0x000e620000000800 */
[----:B--2---:R-:W-:-:S07]  /*46d0*/  F2FP.F16.F32.PACK_AB R12, R169, R168 ;  /* 0x000000a8a90c723e */ /* 0x004fce00000000ff */
[----:B------:R-:W-:Y:S08]  /*46e0*/  MUFU.EX2 R170, R170 ;  /* 0x000000aa00aa7308 */ /* 0x000ff00000000800 */
        /* <DEDUP_REMOVED lines=8> */
[----:B------:R-:W1:Y:S08]  /*4770*/  MUFU.EX2 R180, R180 ;  /* 0x000000b400b47308 */ /* 0x000e700000000800 */
[----:B------:R-:W-:Y:S01]  /*4780*/  MUFU.EX2 R178, R178 ;  /* 0x000000b200b27308 */ /* 0x000fe20000000800 */
[----:B--2---:R-:W-:-:S07]  /*4790*/  F2FP.F16.F32.PACK_AB R16, R177, R176 ;  /* 0x000000b0b110723e */ /* 0x004fce00000000ff */
[----:B------:R-:W2:Y:S01]  /*47a0*/  MUFU.EX2 R179, R179 ;  /* 0x000000b300b37308 */ /* 0x000ea20000000800 */
[----:B-1----:R-:W-:-:S07]  /*47b0*/  F2FP.F16.F32.PACK_AB R18, R181, R180 ;  /* 0x000000b4b512723e */ /* 0x002fce00000000ff */
[----:B------:R1:W4:Y:S02]  /*47c0*/  MUFU.EX2 R182, R5 ;  /* 0x0000000500b67308 */ /* 0x0003240000000800 */
[----:B-1----:R-:W-:Y:S02]  /*47d0*/  F2FP.F16.F32.PACK_AB R5, R155, R154 ;  /* 0x0000009a9b05723e */ /* 0x002fe400000000ff */
[----:B--2---:R-:W-:-:S03]  /*47e0*/  F2FP.F16.F32.PACK_AB R17, R179, R178 ;  /* 0x000000b2b311723e */ /* 0x004fc600000000ff */
[----:B------:R1:W-:Y:S01]  /*47f0*/  STSM.16.M88.4 [R199], R4 ;  /* 0x00000004c7007844 */ /* 0x0003e20000000200 */
[----:B----4-:R-:W-:-:S03]  /*4800*/  F2FP.F16.F32.PACK_AB R19, R183, R182 ;  /* 0x000000b6b713723e */ /* 0x010fc600000000ff */
[----:B------:R-:W-:Y:S04]  /*4810*/  STSM.16.M88.4 [R200], R8 ;  /* 0x00000008c8007844 */ /* 0x000fe80000000200 */
[----:B------:R3:W-:Y:S04]  /*4820*/  STSM.16.M88.4 [R201], R12 ;  /* 0x0000000cc9007844 */ /* 0x0007e80000000200 */
[----:B------:R2:W-:Y:S01]  /*4830*/  STSM.16.M88.4 [R202], R16 ;  /* 0x00000010ca007844 */ /* 0x0005e20000000200 */
[----:B------:R-:W-:Y:S02]  /*4840*/  WARPGROUP.DEPBAR.LE gsb0, 0x0 ;  /* 0x00008000000079c5 */ /* 0x000fe40000010000 */
[--C-:B------:R-:W-:Y:S01]  /*4850*/  FADD R195, R120, -R197.reuse ;  /* 0x800000c578c37221 */ /* 0x100fe20000000000 */
[----:B------:R4:W-:Y:S06]  /*4860*/  MEMBAR.ALL.CTA ;  /* 0x0000000000007992 */ /* 0x0009ec0000008000 */
[----:B----4-:R-:W4:Y:S01]  /*4870*/  FENCE.VIEW.ASYNC.S ;  /* 0x00000000000073c6 */ /* 0x010f220000000000 */
[--C-:B------:R-:W-:Y:S01]  /*4880*/  FADD R120, R121, -R197.reuse ;  /* 0x800000c579787221 */ /* 0x100fe20000000000 */
[--C-:B------:R-:W-:Y:S01]  /*4890*/  FADD R121, R124, -R197.reuse ;  /* 0x800000c57c797221 */ /* 0x100fe20000000000 */
[--C-:B------:R-:W-:Y:S01]  /*48a0*/  FADD R124, R125, -R197.reuse ;  /* 0x800000c57d7c7221 */ /* 0x100fe20000000000 */
[--C-:B------:R-:W-:Y:S01]  /*48b0*/  FADD R125, R128, -R197.reuse ;  /* 0x800000c5807d7221 */ /* 0x100fe20000000000 */
[--C-:B-1----:R-:W-:Y:S01]  /*48c0*/  FADD R5, R132, -R197.reuse ;  /* 0x800000c584057221 */ /* 0x102fe20000000000 */
[--C-:B------:R-:W-:Y:S01]  /*48d0*/  FADD R7, R136, -R197.reuse ;  /* 0x800000c588077221 */ /* 0x100fe20000000000 */
[--C-:B------:R-:W-:Y:S01]  /*48e0*/  FADD R128, R129, -R197.reuse ;  /* 0x800000c581807221 */ /* 0x100fe20000000000 */
[--C-:B---3--:R-:W-:Y:S01]  /*48f0*/  FADD R15, R122, -R198.reuse ;  /* 0x800000c67a0f7221 */ /* 0x108fe20000000000 */
[--C-:B------:R-:W-:Y:S01]  /*4900*/  FADD R14, R137, -R197.reuse ;  /* 0x800000c5890e7221 */ /* 0x100fe20000000000 */
[--C-:B------:R-:W-:Y:S01]  /*4910*/  FADD R122, R123, -R198.reuse ;  /* 0x800000c67b7a7221 */ /* 0x100fe20000000000 */
[--C-:B------:R-:W-:Y:S01]  /*4920*/  FADD R9, R140, -R197.reuse ;  /* 0x800000c58c097221 */ /* 0x100fe20000000000 */
[--C-:B--2---:R-:W-:Y:S01]  /*4930*/  FADD R17, R126, -R198.reuse ;  /* 0x800000c67e117221 */ /* 0x104fe20000000000 */
[--C-:B------:R-:W-:Y:S01]  /*4940*/  FADD R11, R144, -R197.reuse ;  /* 0x800000c5900b7221 */ /* 0x100fe20000000000 */
        /* <DEDUP_REMOVED lines=16> */
[----:B------:R-:W-:Y:S01]  /*4a50*/  FADD R136, R149, -R197 ;  /* 0x800000c595887221 */ /* 0x000fe20000000000 */
[----:B------:R-:W-:Y:S01]  /*4a60*/  FADD R198, R151, -R198 ;  /* 0x800000c697c67221 */ /* 0x000fe20000000000 */
[----:B------:R-:W-:Y:S01]  /*4a70*/  FMUL R10, R164, R5 ;  /* 0x00000005a40a7220 */ /* 0x000fe20000400000 */
        /* <DEDUP_REMOVED lines=31> */
[----:B------:R-:W-:-:S02]  /*4c70*/  F2FP.F16.F32.PACK_AB R4, R153, R4 ;  /* 0x000000049904723e */ /* 0x000fc400000000ff */
[----:B------:R-:W-:Y:S02]  /*4c80*/  F2FP.F16.F32.PACK_AB R5, R122, R5 ;  /* 0x000000057a05723e */ /* 0x000fe400000000ff */
[----:B------:R-:W-:Y:S02]  /*4c90*/  F2FP.F16.F32.PACK_AB R6, R157, R6 ;  /* 0x000000069d06723e */ /* 0x000fe400000000ff */
[----:B------:R-:W-:Y:S01]  /*4ca0*/  F2FP.F16.F32.PACK_AB R7, R126, R7 ;  /* 0x000000077e07723e */ /* 0x000fe200000000ff */
[----:B----4-:R-:W-:Y:S01]  /*4cb0*/  BAR.SYNC.DEFER_BLOCKING 0x5, 0x100 ;  /* 0x0144000000007b1d */ /* 0x010fe20000010000 */
[----:B------:R-:W-:Y:S02]  /*4cc0*/  F2FP.F16.F32.PACK_AB R8, R161, R8 ;  /* 0x00000008a108723e */ /* 0x000fe400000000ff */
[----:B------:R-:W-:Y:S02]  /*4cd0*/  F2FP.F16.F32.PACK_AB R9, R130, R9 ;  /* 0x000000098209723e */ /* 0x000fe400000000ff */
[----:B------:R-:W-:-:S02]  /*4ce0*/  F2FP.F16.F32.PACK_AB R10, R165, R10 ;  /* 0x0000000aa50a723e */ /* 0x000fc400000000ff */
[----:B------:R-:W-:Y:S02]  /*4cf0*/  F2FP.F16.F32.PACK_AB R11, R134, R11 ;  /* 0x0000000b860b723e */ /* 0x000fe400000000ff */
[----:B------:R-:W-:Y:S02]  /*4d00*/  F2FP.F16.F32.PACK_AB R12, R169, R12 ;  /* 0x0000000ca90c723e */ /* 0x000fe400000000ff */
[----:B------:R-:W-:Y:S02]  /*4d10*/  F2FP.F16.F32.PACK_AB R13, R138, R13 ;  /* 0x0000000d8a0d723e */ /* 0x000fe400000000ff */
[----:B------:R-:W-:Y:S02]  /*4d20*/  F2FP.F16.F32.PACK_AB R14, R173, R14 ;  /* 0x0000000ead0e723e */ /* 0x000fe400000000ff */
[----:B------:R-:W-:Y:S02]  /*4d30*/  F2FP.F16.F32.PACK_AB R15, R140, R15 ;  /* 0x0000000f8c0f723e */ /* 0x000fe400000000ff */
[----:B------:R-:W-:-:S02]  /*4d40*/  F2FP.F16.F32.PACK_AB R176, R177, R176 ;  /* 0x000000b0b1b0723e */ /* 0x000fc400000000ff */
[----:B------:R-:W-:Y:S02]  /*4d50*/  F2FP.F16.F32.PACK_AB R177, R142, R131 ;  /* 0x000000838eb1723e */ /* 0x000fe400000000ff */
[----:B------:R-:W-:Y:S02]  /*4d60*/  F2FP.F16.F32.PACK_AB R178, R181, R180 ;  /* 0x000000b4b5b2723e */ /* 0x000fe400000000ff */
[----:B------:R-:W-:Y:S01]  /*4d70*/  F2FP.F16.F32.PACK_AB R179, R198, R133 ;  /* 0x00000085c6b3723e */ /* 0x000fe200000000ff */
[----:B------:R1:W-:Y:S04]  /*4d80*/  STSM.16.M88.4 [R191], R4 ;  /* 0x00000004bf007844 */ /* 0x0003e80000000200 */
[----:B------:R2:W-:Y:S04]  /*4d90*/  STSM.16.M88.4 [R192], R8 ;  /* 0x00000008c0007844 */ /* 0x0005e80000000200 */
[----:B------:R2:W-:Y:S04]  /*4da0*/  STSM.16.M88.4 [R193], R12 ;  /* 0x0000000cc1007844 */ /* 0x0005e80000000200 */
[----:B------:R2:W-:Y:S01]  /*4db0*/  STSM.16.M88.4 [R194], R176 ;  /* 0x000000b0c2007844 */ /* 0x0005e20000000200 */
[----:B------:R-:W-:-:S06]  /*4dc0*/  WARPGROUP.ARRIVE ;  /* 0x00000000000079c5 */ /* 0x000fcc0000000000 */
[----:B-1----:R-:W1:Y:S01]  /*4dd0*/  S2R R4, SR_TID.X ;  /* 0x0000000000047919 */ /* 0x002e620000002100 */
[----:B------:R-:W-:Y:S01]  /*4de0*/  IMAD.U32 R5, RZ, RZ, UR6 ;  /* 0x00000006ff057e24 */ /* 0x000fe2000f8e00ff */
[----:B------:R-:W-:Y:S01]  /*4df0*/  HGMMA.64x96x16.F32 R72, gdesc[UR12].tnspA.tnspB, R72, UP0 ;  /* 0x616000000c4879f0 */ /* 0x000fe2000bf00848 */
[----:B------:R-:W-:Y:S01]  /*4e00*/  UIADD3 UR12, UR16, 0x80, URZ ;  /* 0x00000080100c7890 */ /* 0x000fe2000fffe03f */
[----:B------:R-:W-:Y:S01]  /*4e10*/  IMAD.U32 R6, RZ, RZ, UR20 ;  /* 0x00000014ff067e24 */ /* 0x000fe2000f8e00ff */
[----:B------:R-:W-:Y:S01]  /*4e20*/  UIADD3 UR14, UR17, 0x40, URZ ;  /* 0x00000040110e7890 */ /* 0x000fe2000fffe03f */
[----:B------:R-:W-:Y:S01]  /*4e30*/  UMOV UR13, 0x40000040 ;  /* 0x40000040000d7882 */ /* 0x000fe20000000000 */
[----:B------:R-:W-:Y:S01]  /*4e40*/  UMOV UR15, 0x80000020 ;  /* 0x80000020000f7882 */ /* 0x000fe20000000000 */
[----:B-1----:R-:W-:-:S13]  /*4e50*/  LOP3.LUT P0, RZ, R4, 0x1f, RZ, 0xc0, !PT ;  /* 0x0000001f04ff7812 */ /* 0x002fda000780c0ff */
[----:B------:R-:W-:Y:S01]  /*4e60*/  @!P0 IMAD.MOV.U32 R4, RZ, RZ, 0x1 ;  /* 0x00000001ff048424 */ /* 0x000fe200078e00ff */
[----:B------:R-:W-:Y:S01]  /*4e70*/  HGMMA.64x96x16.F32 R72, gdesc[UR12].tnspA.tnspB, R72 ;  /* 0x616000000c4879f0 */ /* 0x000fe20008700848 */
[----:B------:R-:W-:Y:S02]  /*4e80*/  UIADD3 UR12, UR16, 0x100, URZ ;  /* 0x00000100100c7890 */ /* 0x000fe4000fffe03f */
[----:B------:R-:W-:Y:S01]  /*4e90*/  UIADD3 UR14, UR17, 0x80, URZ ;  /* 0x00000080110e7890 */ /* 0x000fe2000fffe03f */
[----:B------:R-:W-:Y:S01]  /*4ea0*/  UMOV UR13, 0x40000040 ;  /* 0x40000040000d7882 */ /* 0x000fe20000000000 */
[----:B------:R-:W-:-:S07]  /*4eb0*/  UMOV UR15, 0x80000020 ;  /* 0x80000020000f7882 */ /* 0x000fce0000000000 */
[----:B------:R-:W-:Y:S01]  /*4ec0*/  HGMMA.64x96x16.F32 R72, gdesc[UR12].tnspA.tnspB, R72 ;  /* 0x616000000c4879f0 */ /* 0x000fe20008700848 */
[----:B------:R-:W-:Y:S02]  /*4ed0*/  UIADD3 UR13, UR7, 0x20800, URZ ;  /* 0x00020800070d7890 */ /* 0x000fe4000fffe03f */
[----:B------:R-:W-:Y:S02]  /*4ee0*/  UIADD3 UR12, UR16, 0x180, URZ ;  /* 0x00000180100c7890 */ /* 0x000fe4000fffe03f */
[----:B------:R-:W-:Y:S02]  /*4ef0*/  USHF.R.U32.HI UR13, URZ, 0x4, UR13 ;  /* 0x000000043f0d7899 */ /* 0x000fe4000801160d */
[----:B------:R-:W-:Y:S02]  /*4f00*/  UIADD3 UR14, UR17, 0xc0, URZ ;  /* 0x000000c0110e7890 */ /* 0x000fe4000fffe03f */
[----:B------:R-:W-:Y:S01]  /*4f10*/  ULOP3.LUT UR13, UR13, 0x3fc0, URZ, 0xc0, !UPT ;  /* 0x00003fc00d0d7892 */ /* 0x000fe2000f8ec03f */
[----:B------:R-:W-:Y:S01]  /*4f20*/  UMOV UR15, 0x80000020 ;  /* 0x80000020000f7882 */ /* 0x000fe20000000000 */
[----:B------:R-:W-:-:S02]  /*4f30*/  UMOV UR17, 0x40000040 ;  /* 0x4000004000117882 */ /* 0x000fc40000000000 */
[----:B------:R-:W-:-:S04]  /*4f40*/  ULOP3.LUT UR13, UR13, 0x10000, URZ, 0xfc, !UPT ;  /* 0x000100000d0d7892 */ /* 0x000fc8000f8efc3f */
[----:B------:R-:W-:Y:S02]  /*4f50*/  ULEA UR16, UR4, UR13, 0xa ;  /* 0x0000000d04107291 */ /* 0x000fe4000f8e503f */
[----:B------:R-:W-:Y:S01]  /*4f60*/  UIADD3 UR4, UR4, 0x1, URZ ;  /* 0x0000000104047890 */ /* 0x000fe2000fffe03f */
[----:B------:R-:W-:Y:S02]  /*4f70*/  UMOV UR13, 0x40000040 ;  /* 0x40000040000d7882 */ /* 0x000fe40000000000 */
[----:B------:R-:W-:Y:S01]  /*4f80*/  HGMMA.64x96x16.F32 R72, gdesc[UR12].tnspA.tnspB, R72, gsb0 ;  /* 0x616000000c4879f0 */ /* 0x000fe20008000848 */
[----:B------:R1:W-:Y:S06]  /*4f90*/  MEMBAR.ALL.CTA ;  /* 0x0000000000007992 */ /* 0x0003ec0000008000 */
[----:B-1----:R-:W1:Y:S01]  /*4fa0*/  FENCE.VIEW.ASYNC.S ;  /* 0x00000000000073c6 */ /* 0x002e620000000000 */
[----:B------:R-:W-:-:S02]  /*4fb0*/  ULOP3.LUT UR12, UR16, 0x2, URZ, 0xfc, !UPT ;  /* 0x00000002100c7892 */ /* 0x000fc4000f8efc3f */
[----:B------:R-:W-:Y:S01]  /*4fc0*/  ULOP3.LUT UR14, UR18, 0x20, URZ, 0xfc, !UPT ;  /* 0x00000020120e7892 */ /* 0x000fe2000f8efc3f */
[----:B------:R-:W-:Y:S01]  /*4fd0*/  UMOV UR13, 0x40000040 ;  /* 0x40000040000d7882 */ /* 0x000fe20000000000 */
[----:B------:R-:W-:Y:S01]  /*4fe0*/  UMOV UR15, 0xc0000010 ;  /* 0xc0000010000f7882 */ /* 0x000fe20000000000 */
[----:B-1----:R-:W-:Y:S06]  /*4ff0*/  BAR.SYNC.DEFER_BLOCKING 0x5, 0x100 ;  /* 0x0144000000007b1d */ /* 0x002fec0000010000 */
[----:B------:R-:W-:-:S06]  /*5000*/  WARPGROUP.ARRIVE ;  /* 0x00000000000079c5 */ /* 0x000fcc0000000000 */
[----:B------:R-:W-:Y:S04]  /*5010*/  HGMMA.64x48x16.F32 R120, gdesc[UR16].tnspB, RZ, !UPT ;  /* 0x40a00000107879f0 */ /* 0x000fe8000c7008ff */
[----:B------:R-:W-:Y:S01]  /*5020*/  HGMMA.64x48x16.F32 R120, gdesc[UR12].tnspB, R120 ;  /* 0x40a000000c7879f0 */ /* 0x000fe20008700878 */
[----:B------:R-:W-:Y:S02]  /*5030*/  ULOP3.LUT UR12, UR16, 0x4, URZ, 0xfc, !UPT ;  /* 0x00000004100c7892 */ /* 0x000fe4000f8efc3f */
[----:B------:R-:W-:Y:S01]  /*5040*/  UIADD3 UR14, UR18, 0x40, URZ ;  /* 0x00000040120e7890 */ /* 0x000fe2000fffe03f */
[----:B------:R-:W-:Y:S01]  /*5050*/  UMOV UR13, 0x40000040 ;  /* 0x40000040000d7882 */ /* 0x000fe20000000000 */
[----:B------:R-:W-:-:S07]  /*5060*/  UMOV UR15, 0xc0000010 ;  /* 0xc0000010000f7882 */ /* 0x000fce0000000000 */
[----:B------:R-:W-:Y:S01]  /*5070*/  HGMMA.64x48x16.F32 R120, gdesc[UR12].tnspB, R120 ;  /* 0x40a000000c7879f0 */ /* 0x000fe20008700878 */
[----:B------:R-:W-:Y:S02]  /*5080*/  ULOP3.LUT UR12, UR16, 0x6, URZ, 0xfc, !UPT ;  /* 0x00000006100c7892 */ /* 0x000fe4000f8efc3f */
[----:B------:R-:W-:Y:S01]  /*5090*/  UIADD3 UR14, UR18, 0x60, URZ ;  /* 0x00000060120e7890 */ /* 0x000fe2000fffe03f */
[----:B------:R-:W-:Y:S01]  /*50a0*/  UMOV UR13, 0x40000040 ;  /* 0x40000040000d7882 */ /* 0x000fe20000000000 */
[----:B------:R-:W-:-:S07]  /*50b0*/  UMOV UR15, 0xc0000010 ;  /* 0xc0000010000f7882 */ /* 0x000fce0000000000 */
[----:B------:R-:W-:Y:S01]  /*50c0*/  HGMMA.64x48x16.F32 R120, gdesc[UR12].tnspB, R120 ;  /* 0x40a000000c7879f0 */ /* 0x000fe20008700878 */
[----:B------:R-:W-:Y:S02]  /*50d0*/  UIADD3 UR12, UR16, 0x200, URZ ;  /* 0x00000200100c7890 */ /* 0x000fe4000fffe03f */
        /* <DEDUP_REMOVED lines=18> */
[----:B------:R-:W-:Y:S01]  /*5200*/  HGMMA.64x48x16.F32 R120, gdesc[UR12].tnspB, R120, gsb0 ;  /* 0x40a000000c7879f0 */ /* 0x000fe20008000878 */
[----:B------:R-:W-:Y:S01]  /*5210*/  UMOV UR12, UR10 ;  /* 0x0000000a000c7c82 */ /* 0x000fe20008000000 */
[----:B------:R-:W-:Y:S01]  /*5220*/  UMOV UR13, 0x40000040 ;  /* 0x40000040000d7882 */ /* 0x000fe20000000000 */
[----:B------:R-:W-:Y:S02]  /*5230*/  WARPGROUP.DEPBAR.LE gsb0, 0x1 ;  /* 0x00008000000079c5 */ /* 0x000fe40000010100 */
[----:B------:R1:W-:Y:S01]  /*5240*/  @!P0 SYNCS.ARRIVE.TRANS64.ART0 RZ, [UR22+0x30], R4 ;  /* 0x00003004ffff89a7 */ /* 0x0003e20008500016 */
[----:B------:R-:W-:Y:S01]  /*5250*/  WARPGROUP.ARRIVE ;  /* 0x00000000000079c5 */ /* 0x000fe20000000000 */
[----:B------:R-:W-:Y:S01]  /*5260*/  UMOV UR14, UR11 ;  /* 0x0000000b000e7c82 */ /* 0x000fe20008000000 */
[----:B------:R-:W-:-:S04]  /*5270*/  UMOV UR15, 0x80000020 ;  /* 0x80000020000f7882 */ /* 0x000fc80000000000 */
[----:B------:R-:W-:Y:S01]  /*5280*/  HGMMA.64x96x16.F32 R24, gdesc[UR12].tnspA.tnspB, R24, UP0 ;  /* 0x616000000c1879f0 */ /* 0x000fe2000bf00818 */
[----:B------:R-:W-:Y:S01]  /*5290*/  UIADD3 UR12, UR10, 0x80, URZ ;  /* 0x000000800a0c7890 */ /* 0x000fe2000fffe03f */
[----:B-1----:R-:W-:Y:S01]  /*52a0*/  @!P0 IMAD.MOV.U32 R4, RZ, RZ, 0x1 ;  /* 0x00000001ff048424 */ /* 0x002fe200078e00ff */
[----:B------:R-:W-:Y:S01]  /*52b0*/  UIADD3 UR14, UR11, 0x40, URZ ;  /* 0x000000400b0e7890 */ /* 0x000fe2000fffe03f */
[----:B------:R-:W-:Y:S01]  /*52c0*/  UMOV UR13, 0x40000040 ;  /* 0x40000040000d7882 */ /* 0x000fe20000000000 */
[----:B------:R-:W-:Y:S01]  /*52d0*/  UMOV UR15, 0x80000020 ;  /* 0x80000020000f7882 */ /* 0x000fe20000000000 */
[----:B------:R-:W-:-:S04]  /*52e0*/  UISETP.NE.AND UP0, UPT, UR4, 0x2, UPT ;  /* 0x000000020400788c */ /* 0x000fc8000bf05270 */
[----:B------:R-:W-:Y:S02]  /*52f0*/  USEL UR4, UR4, URZ, UP0 ;  /* 0x0000003f04047287 */ /* 0x000fe40008000000 */
[----:B------:R-:W-:Y:S01]  /*5300*/  HGMMA.64x96x16.F32 R24, gdesc[UR12].tnspA.tnspB, R24 ;  /* 0x616000000c1879f0 */ /* 0x000fe20008700818 */
[----:B------:R-:W-:Y:S02]  /*5310*/  UIADD3 UR12, UR10, 0x100, URZ ;  /* 0x000001000a0c7890 */ /* 0x000fe4000fffe03f */
[----:B------:R-:W-:Y:S01]  /*5320*/  UIADD3 UR14, UR11, 0x80, URZ ;  /* 0x000000800b0e7890 */ /* 0x000fe2000fffe03f */
[----:B------:R-:W-:Y:S01]  /*5330*/  UMOV UR13, 0x40000040 ;  /* 0x40000040000d7882 */ /* 0x000fe20000000000 */
[----:B------:R-:W-:-:S07]  /*5340*/  UMOV UR15, 0x80000020 ;  /* 0x80000020000f7882 */ /* 0x000fce0000000000 */
[----:B------:R-:W-:Y:S01]  /*5350*/  HGMMA.64x96x16.F32 R24, gdesc[UR12].tnspA.tnspB, R24 ;  /* 0x616000000c1879f0 */ /* 0x000fe20008700818 */
[----:B------:R-:W-:Y:S02]  /*5360*/  UIADD3 UR12, UR10, 0x180, URZ ;  /* 0x000001800a0c7890 */ /* 0x000fe4000fffe03f */
[----:B------:R-:W-:Y:S01]  /*5370*/  UIADD3 UR14, UR11, 0xc0, URZ ;  /* 0x000000c00b0e7890 */ /* 0x000fe2000fffe03f */
[----:B------:R-:W-:Y:S01]  /*5380*/  UMOV UR13, 0x40000040 ;  /* 0x40000040000d7882 */ /* 0x000fe20000000000 */
[----:B------:R-:W-:Y:S01]  /*5390*/  UMOV UR15, 0x80000020 ;  /* 0x80000020000f7882 */ /* 0x000fe20000000000 */
[----:B------:R-:W-:Y:S02]  /*53a0*/  USEL UR10, URZ, 0x1, UP0 ;  /* 0x000000013f0a7887 */ /* 0x000fe40008000000 */
[----:B------:R-:W-:-:S04]  /*53b0*/  UPLOP3.LUT UP0, UPT, UPT, UPT, UPT, 0x80, 0x0 ;  /* 0x000000000000789c */ /* 0x000fc80003f0f070 */
[----:B------:R-:W-:Y:S01]  /*53c0*/  LOP3.LUT R196, R196, UR10, RZ, 0x3c, !PT ;  /* 0x0000000ac4c47c12 */ /* 0x000fe2000f8e3cff */
[----:B------:R-:W-:Y:S03]  /*53d0*/  HGMMA.64x96x16.F32 R24, gdesc[UR12].tnspA.tnspB, R24, gsb0 ;  /* 0x616000000c1879f0 */ /* 0x000fe60008000818 */
[----:B------:R-:W-:Y:S02]  /*53e0*/  WARPGROUP.DEPBAR.LE gsb0, 0x1 ;  /* 0x00008000000079c5 */ /* 0x000fe40000010100 */
[----:B------:R2:W-:Y:S06]  /*53f0*/  BAR.SYNC.DEFER_BLOCKING R5, 0xa0 ;  /* 0x000280050000751d */ /* 0x0005ec0000010000 */
[----:B------:R2:W-:Y:S04]  /*5400*/  STS.128 [R190+0x28800], R120 ;  /* 0x02880078be007388 */ /* 0x0005e80000000c00 */
[----:B------:R2:W-:Y:S04]  /*5410*/  STS.128 [R190+0x29000], R124 ;  /* 0x0290007cbe007388 */ /* 0x0005e80000000c00 */
[----:B------:R2:W-:Y:S04]  /*5420*/  STS.128 [R190+0x29800], R128 ;  /* 0x02980080be007388 */ /* 0x0005e80000000c00 */
[----:B------:R2:W-:Y:S04]  /*5430*/  STS.128 [R190+0x2a000], R132 ;  /* 0x02a00084be007388 */ /* 0x0005e80000000c00 */
[----:B------:R2:W-:Y:S04]  /*5440*/  STS.128 [R190+0x2a800], R136 ;  /* 0x02a80088be007388 */ /* 0x0005e80000000c00 */
[----:B------:R2:W-:Y:S01]  /*5450*/  STS.128 [R190+0x2b000], R140 ;  /* 0x02b0008cbe007388 */ /* 0x0005e20000000c00 */
[----:B------:R1:W-:Y:S06]  /*5460*/  MEMBAR.ALL.CTA ;  /* 0x0000000000007992 */ /* 0x0003ec0000008000 */
[----:B-1----:R-:W1:Y:S02]  /*5470*/  FENCE.VIEW.ASYNC.S ;  /* 0x00000000000073c6 */ /* 0x002e640000000000 */
[----:B-1----:R2:W-:Y:S06]  /*5480*/  BAR.ARV R6, 0xa0 ;  /* 0x000280060000751d */ /* 0x0025ec0000002000 */
[----:B------:R-:W-:-:S02]  /*5490*/  WARPGROUP.DEPBAR.LE gsb0, 0x0 ;  /* 0x00008000000079c5 */ /* 0x000fc40000010000 */
[----:B------:R2:W-:Y:S01]  /*54a0*/  @!P0 SYNCS.ARRIVE.TRANS64.ART0 RZ, [UR22+0x10], R4 ;  /* 0x00001004ffff89a7 */ /* 0x0005e20008500016 */
[----:B------:R-:W-:-:S13]  /*54b0*/  ISETP.NE.AND P0, PT, R186, RZ, PT ;  /* 0x000000ffba00720c */ /* 0x000fda0003f05270 */
[----:B--2---:R-:W-:Y:S05]  /*54c0*/  @P0 BRA `(.L_x_21) ;  /* 0xffffffe000180947 */ /* 0x004fea000383ffff */
        /* <DEDUP_REMOVED lines=23> */
[----:B------:R-:W-:-:S07]  /*5640*/  F2FP.F16.F32.PACK_AB R118, R118, R119 ;  /* 0x000000777676723e */ /* 0x000fce00000000ff */
.L_x_16:
[----:B------:R-:W-:Y:S01]  /*5650*/  LOP3.LUT R5, R2, 0x80, RZ, 0xc0, !PT ;  /* 0x0000008002057812 */ /* 0x000fe200078ec0ff */
[----:B------:R-:W-:Y:S01]  /*5660*/  IMAD R15, R22, 0x10, R3 ;  /* 0x00000010160f7824 */ /* 0x000fe200078e0203 */
[----:B------:R-:W-:-:S04]  /*5670*/  DEPBAR.LE SB0, 0x1 ;  /* 0x000080400000791a */ /* 0x000fc80000000000 */
[----:B------:R-:W-:Y:S01]  /*5680*/  LEA.HI R5, R5, R2, RZ, 0x19 ;  /* 0x0000000205057211 */ /* 0x000fe200078fc8ff */
[----:B------:R-:W-:Y:S01]  /*5690*/  IMAD.U32 R3, R15, 0x20, R20 ;  /* 0x000000200f037824 */ /* 0x000fe200078e0014 */
[----:B------:R-:W-:Y:S01]  /*56a0*/  ISETP.NE.AND P0, PT, R0, 0x4, PT ;  /* 0x000000040000780c */ /* 0x000fe20003f05270 */
[----:B------:R-:W1:Y:S01]  /*56b0*/  S2UR UR10, SR_CTAID.X ;  /* 0x00000000000a79c3 */ /* 0x000e620000002500 */
[----:B------:R-:W-:Y:S01]  /*56c0*/  PRMT R11, R11, 0x5432, R11 ;  /* 0x000054320b0b7816 */ /* 0x000fe2000000000b */
[----:B------:R-:W-:Y:S01]  /*56d0*/  IMAD.SHL.U32 R5, R5, 0x20, RZ ;  /* 0x0000002005057824 */ /* 0x000fe200078e00ff */
[----:B------:R-:W-:Y:S01]  /*56e0*/  IADD3 R3, R3, UR7, R3 ;  /* 0x0000000703037c10 */ /* 0x000fe2000fffe003 */
[----:B------:R-:W-:Y:S01]  /*56f0*/  ULDC UR4, c[0x0][0x600] ;  /* 0x0001800000047ab9 */ /* 0x000fe20000000800 */
[----:B------:R-:W-:Y:S01]  /*5700*/  PRMT R10, R10, 0x5432, R10 ;  /* 0x000054320a0a7816 */ /* 0x000fe2000000000a */
[----:B------:R-:W-:Y:S01]  /*5710*/  FMUL R21, R34, UR4 ;  /* 0x0000000422157c20 */ /* 0x000fe20008400000 */
[----:B------:R-:W-:Y:S01]  /*5720*/  LOP3.LUT R5, R5, 0xc0, RZ, 0xc0, !PT ;  /* 0x000000c005057812 */ /* 0x000fe200078ec0ff */
[----:B------:R-:W-:Y:S01]  /*5730*/  VIADD R3, R3, 0x6800 ;  /* 0x0000680003037836 */ /* 0x000fe20000000000 */
[----:B------:R-:W-:Y:S01]  /*5740*/  PRMT R9, R9, 0x5432, R9 ;  /* 0x0000543209097816 */ /* 0x000fe20000000009 */
[----:B------:R-:W-:Y:S01]  /*5750*/  FMUL R22, R36, UR4 ;  /* 0x0000000424167c20 */ /* 0x000fe20008400000 */
[----:B------:R-:W-:Y:S01]  /*5760*/  PRMT R8, R8, 0x5432, R8 ;  /* 0x0000543208087816 */ /* 0x000fe20000000008 */
[----:B------:R-:W-:Y:S01]  /*5770*/  IMAD.IADD R5, R20, 0x1, R5 ;  /* 0x0000000114057824 */ /* 0x000fe200078e0205 */
[----:B------:R-:W-:Y:S01]  /*5780*/  SHF.R.U32.HI R2, RZ, 0x3, R3 ;  /* 0x00000003ff027819 */ /* 0x000fe20000011603 */
[----:B------:R-:W2:Y:S01]  /*5790*/  S2UR UR11, SR_CTAID.Y ;  /* 0x00000000000b79c3 */ /* 0x000ea20000002600 */
[----:B------:R-:W-:Y:S01]  /*57a0*/  FMUL R25, R25, UR4 ;  /* 0x0000000419197c20 */ /* 0x000fe20008400000 */
[----:B------:R-:W-:Y:S01]  /*57b0*/  FMUL R29, R29, UR4 ;  /* 0x000000041d1d7c20 */ /* 0x000fe20008400000 */
[----:B------:R-:W-:Y:S01]  /*57c0*/  LOP3.LUT P1, RZ, R5, 0x80, RZ, 0xc0, !PT ;  /* 0x0000008005ff7812 */ /* 0x000fe2000782c0ff */
[----:B------:R-:W-:Y:S01]  /*57d0*/  FMUL R30, R30, UR4 ;  /* 0x000000041e1e7c20 */ /* 0x000fe20008400000 */
[----:B------:R-:W-:Y:S01]  /*57e0*/  LOP3.LUT R2, R3, 0x30, R2, 0x78, !PT ;  /* 0x0000003003027812 */ /* 0x000fe200078e7802 */
[----:B------:R-:W-:-:S02]  /*57f0*/  IMAD.MOV.U32 R3, RZ, RZ, RZ ;  /* 0x000000ffff037224 */ /* 0x000fc400078e00ff */
[----:B------:R-:W-:Y:S01]  /*5800*/  FMUL R31, R31, UR4 ;  /* 0x000000041f1f7c20 */ /* 0x000fe20008400000 */
[----:B------:R-:W3:Y:S01]  /*5810*/  S2UR UR12, SR_CTAID.Z ;  /* 0x00000000000c79c3 */ /* 0x000ee20000002700 */
[C---:B------:R-:W-:Y:S01]  /*5820*/  IADD3 R4, P2, R2.reuse, 0x2000, RZ ;  /* 0x0000200002047810 */ /* 0x040fe20007f5e0ff */
[----:B------:R-:W-:Y:S01]  /*5830*/  VIADD R0, R2, 0x20 ;  /* 0x0000002002007836 */ /* 0x000fe20000000000 */
[----:B------:R-:W-:-:S05]  /*5840*/  MOV R3, R2 ;  /* 0x0000000200037202 */ /* 0x000fca0000000f00 */
[----:B------:R-:W-:Y:S01]  /*5850*/  BAR.SYNC.DEFER_BLOCKING 0x1, 0x100 ;  /* 0x0044000000007b1d */ /* 0x000fe20000010000 */
[----:B------:R-:W-:Y:S01]  /*5860*/  FMUL R32, R32, UR4 ;  /* 0x0000000420207c20 */ /* 0x000fe20008400000 */
[----:B------:R-:W-:Y:S02]  /*5870*/  IMAD.X R5, RZ, RZ, RZ, P2 ;  /* 0x000000ffff057224 */ /* 0x000fe400010e06ff */
[----:B------:R-:W-:Y:S01]  /*5880*/  FMUL R33, R33, UR4 ;  /* 0x0000000421217c20 */ /* 0x000fe20008400000 */
[C---:B------:R-:W-:Y:S01]  /*5890*/  @P1 VIADD R0, R2.reuse, 0xffffffe0 ;  /* 0xffffffe002001836 */ /* 0x040fe20000000000 */
[----:B------:R-:W-:Y:S01]  /*58a0*/  IADD3 R6, P1, R2, 0x4000, RZ ;  /* 0x0000400002067810 */ /* 0x000fe20007f3e0ff */
[----:B------:R-:W-:Y:S01]  /*58b0*/  FMUL R16, R35, UR4 ;  /* 0x0000000423107c20 */ /* 0x000fe20008400000 */
[----:B------:R-:W-:Y:S01]  /*58c0*/  MOV R13, R4 ;  /* 0x00000004000d7202 */ /* 0x000fe20000000f00 */
[----:B------:R-:W-:Y:S01]  /*58d0*/  IMAD.MOV.U32 R2, RZ, RZ, R0 ;  /* 0x000000ffff027224 */ /* 0x000fe200078e0000 */
[----:B------:R-:W-:Y:S01]  /*58e0*/  IADD3 R4, P2, R0, 0x4000, RZ ;  /* 0x0000400000047810 */ /* 0x000fe20007f5e0ff */
[----:B------:R-:W-:-:S02]  /*58f0*/  IMAD.X R7, RZ, RZ, RZ, P1 ;  /* 0x000000ffff077224 */ /* 0x000fc400008e06ff */
[----:B------:R-:W-:Y:S01]  /*5900*/  FMUL R37, R37, UR4 ;  /* 0x0000000425257c20 */ /* 0x000fe20008400000 */
[----:B------:R-:W-:Y:S01]  /*5910*/  FMUL R23, R38, UR4 ;  /* 0x0000000426177c20 */ /* 0x000fe20008400000 */
[----:B------:R-:W-:Y:S01]  /*5920*/  FMUL R40, R40, UR4 ;  /* 0x0000000428287c20 */ /* 0x000fe20008400000 */
[----:B------:R-:W-:Y:S01]  /*5930*/  IMAD.X R5, RZ, RZ, RZ, P2 ;  /* 0x000000ffff057224 */ /* 0x000fe200010e06ff */
[----:B------:R-:W-:Y:S01]  /*5940*/  MOV R14, R6 ;  /* 0x00000006000e7202 */ /* 0x000fe20000000f00 */
[----:B------:R-:W-:Y:S01]  /*5950*/  FMUL R41, R41, UR4 ;  /* 0x0000000429297c20 */ /* 0x000fe20008400000 */
[----:B------:R-:W-:Y:S01]  /*5960*/  PRMT R7, R102, 0x5432, R102 ;  /* 0x0000543266077816 */ /* 0x000fe20000000066 */
[----:B------:R-:W-:Y:S01]  /*5970*/  FMUL R17, R42, UR4 ;  /* 0x000000042a117c20 */ /* 0x000fe20008400000 */
[----:B------:R-:W-:Y:S01]  /*5980*/  PRMT R6, R100, 0x5432, R100 ;  /* 0x0000543264067816 */ /* 0x000fe20000000064 */
[----:B------:R-:W-:Y:S01]  /*5990*/  FMUL R34, R43, UR4 ;  /* 0x000000042b227c20 */ /* 0x000fe20008400000 */
[----:B------:R-:W-:Y:S01]  /*59a0*/  FMUL R18, R44, UR4 ;  /* 0x000000042c127c20 */ /* 0x000fe20008400000 */
[----:B------:R-:W-:Y:S01]  /*59b0*/  FMUL R45, R45, UR4 ;  /* 0x000000042d2d7c20 */ /* 0x000fe20008400000 */
[----:B------:R-:W-:Y:S01]  /*59c0*/  FMUL R19, R46, UR4 ;  /* 0x000000042e137c20 */ /* 0x000fe20008400000 */
[----:B------:R4:W-:Y:S01]  /*59d0*/  STSM.16.M88.4 [R3], R8 ;  /* 0x0000000803007844 */ /* 0x0009e20000000200 */
[----:B------:R-:W-:Y:S01]  /*59e0*/  FMUL R36, R47, UR4 ;  /* 0x000000042f247c20 */ /* 0x000fe20008400000 */
        /* <DEDUP_REMOVED lines=14> */
[----:B----4-:R-:W-:Y:S01]  /*5ad0*/  IMAD.MOV.U32 R3, RZ, RZ, RZ ;  /* 0x000000ffff037224 */ /* 0x010fe200078e00ff */
[----:B------:R-:W-:Y:S01]  /*5ae0*/  PRMT R11, R86, 0x5432, R86 ;  /* 0x00005432560b7816 */ /* 0x000fe20000000056 */
[----:B------:R-:W-:Y:S01]  /*5af0*/  FMUL R62, R62, UR4 ;  /* 0x000000043e3e7c20 */ /* 0x000fe20008400000 */
[----:B------:R-:W-:Y:S01]  /*5b00*/  PRMT R10, R84, 0x5432, R84 ;  /* 0x00005432540a7816 */ /* 0x000fe20000000054 */
[----:B------:R-:W-:Y:S01]  /*5b10*/  FMUL R63, R63, UR4 ;  /* 0x000000043f3f7c20 */ /* 0x000fe20008400000 */
[----:B------:R-:W-:Y:S01]  /*5b20*/  MOV R12, R2 ;  /* 0x00000002000c7202 */ /* 0x000fe20000000f00 */
[----:B------:R-:W-:Y:S01]  /*5b30*/  FMUL R64, R64, UR4 ;  /* 0x0000000440407c20 */ /* 0x000fe20008400000 */
[----:B------:R-:W-:Y:S01]  /*5b40*/  IADD3 R2, P1, R0, 0x2000, RZ ;  /* 0x0000200000027810 */ /* 0x000fe20007f3e0ff */
[----:B------:R-:W-:Y:S01]  /*5b50*/  FMUL R65, R65, UR4 ;  /* 0x0000000441417c20 */ /* 0x000fe20008400000 */
[----:B------:R-:W-:Y:S01]  /*5b60*/  PRMT R9, R82, 0x5432, R82 ;  /* 0x0000543252097816 */ /* 0x000fe20000000052 */
[----:B------:R-:W-:Y:S01]  /*5b70*/  FMUL R66, R66, UR4 ;  /* 0x0000000442427c20 */ /* 0x000fe20008400000 */
[----:B------:R-:W-:Y:S01]  /*5b80*/  PRMT R8, R80, 0x5432, R80 ;  /* 0x0000543250087816 */ /* 0x000fe20000000050 */
[----:B------:R-:W-:Y:S01]  /*5b90*/  IMAD.X R3, RZ, RZ, RZ, P1 ;  /* 0x000000ffff037224 */ /* 0x000fe200008e06ff */
[----:B------:R-:W-:Y:S01]  /*5ba0*/  MOV R0, R4 ;  /* 0x0000000400007202 */ /* 0x000fe20000000f00 */
[----:B-1----:R-:W-:Y:S01]  /*5bb0*/  USHF.L.U32 UR10, UR10, 0x7, URZ ;  /* 0x000000070a0a7899 */ /* 0x002fe2000800063f */
[----:B------:R-:W-:Y:S01]  /*5bc0*/  PRMT R5, R98, 0x5432, R98 ;  /* 0x0000543262057816 */ /* 0x000fe20000000062 */
[----:B------:R1:W-:Y:S01]  /*5bd0*/  STSM.16.M88.4 [R12], R8 ;  /* 0x000000080c007844 */ /* 0x0003e20000000200 */
[----:B------:R-:W-:Y:S01]  /*5be0*/  MOV R2, R2 ;  /* 0x0000000200027202 */ /* 0x000fe20000000f00 */
[----:B------:R-:W-:Y:S01]  /*5bf0*/  FMUL R67, R67, UR4 ;  /* 0x0000000443437c20 */ /* 0x000fe20008400000 */
[----:B------:R-:W-:Y:S01]  /*5c00*/  PRMT R4, R96, 0x5432, R96 ;  /* 0x0000543260047816 */ /* 0x000fe20000000060 */
[----:B------:R-:W-:Y:S01]  /*5c10*/  FMUL R68, R68, UR4 ;  /* 0x0000000444447c20 */ /* 0x000fe20008400000 */
[----:B------:R-:W-:Y:S01]  /*5c20*/  FMUL R69, R69, UR4 ;  /* 0x0000000445457c20 */ /* 0x000fe20008400000 */
[----:B------:R-:W-:Y:S01]  /*5c30*/  FMUL R70, R70, UR4 ;  /* 0x0000000446467c20 */ /* 0x000fe20008400000 */
[----:B------:R-:W-:Y:S01]  /*5c40*/  FMUL R71, R71, UR4 ;  /* 0x0000000447477c20 */ /* 0x000fe20008400000 */
[----:B-1----:R-:W-:Y:S01]  /*5c50*/  PRMT R11, R94, 0x5432, R94 ;  /* 0x000054325e0b7816 */ /* 0x002fe2000000005e */
[----:B------:R-:W-:Y:S01]  /*5c60*/  FMUL R12, R24, UR4 ;  /* 0x00000004180c7c20 */ /* 0x000fe20008400000 */
[----:B------:R-:W-:-:S02]  /*5c70*/  PRMT R10, R92, 0x5432, R92 ;  /* 0x000054325c0a7816 */ /* 0x000fc4000000005c */
[----:B------:R-:W-:Y:S02]  /*5c80*/  PRMT R9, R90, 0x5432, R90 ;  /* 0x000054325a097816 */ /* 0x000fe4000000005a */
[----:B------:R-:W-:-:S05]  /*5c90*/  PRMT R8, R88, 0x5432, R88 ;  /* 0x0000543258087816 */ /* 0x000fca0000000058 */
[----:B------:R1:W-:Y:S04]  /*5ca0*/  STSM.16.M88.4 [R13], R8 ;  /* 0x000000080d007844 */ /* 0x0003e80000000200 */
[----:B------:R4:W-:Y:S01]  /*5cb0*/  STSM.16.M88.4 [R2], R4 ;  /* 0x0000000402007844 */ /* 0x0009e20000000200 */
[----:B-1----:R-:W-:Y:S01]  /*5cc0*/  FMUL R13, R26, UR4 ;  /* 0x000000041a0d7c20 */ /* 0x002fe20008400000 */
[----:B------:R-:W-:Y:S01]  /*5cd0*/  FMUL R8, R27, UR4 ;  /* 0x000000041b087c20 */ /* 0x000fe20008400000 */
[----:B----4-:R-:W-:Y:S02]  /*5ce0*/  PRMT R7, R110, 0x5432, R110 ;  /* 0x000054326e077816 */ /* 0x010fe4000000006e */
[----:B------:R-:W-:Y:S02]  /*5cf0*/  PRMT R6, R108, 0x5432, R108 ;  /* 0x000054326c067816 */ /* 0x000fe4000000006c */
[----:B------:R-:W-:-:S02]  /*5d00*/  PRMT R5, R106, 0x5432, R106 ;  /* 0x000054326a057816 */ /* 0x000fc4000000006a */
[----:B------:R-:W-:-:S05]  /*5d10*/  PRMT R4, R104, 0x5432, R104 ;  /* 0x0000543268047816 */ /* 0x000fca0000000068 */
[----:B------:R1:W-:Y:S02]  /*5d20*/  STSM.16.M88.4 [R14], R4 ;  /* 0x000000040e007844 */ /* 0x0003e40000000200 */
[----:B-1----:R-:W-:Y:S01]  /*5d30*/  PRMT R7, R118, 0x5432, R118 ;  /* 0x0000543276077816 */ /* 0x002fe20000000076 */
[----:B------:R-:W-:Y:S01]  /*5d40*/  FMUL R14, R28, UR4 ;  /* 0x000000041c0e7c20 */ /* 0x000fe20008400000 */
[----:B------:R-:W-:Y:S01]  /*5d50*/  PRMT R6, R116, 0x5432, R116 ;  /* 0x0000543274067816 */ /* 0x000fe20000000074 */
[----:B------:R-:W-:Y:S01]  /*5d60*/  FMUL R28, R39, UR4 ;  /* 0x00000004271c7c20 */ /* 0x000fe20008400000 */
[----:B------:R-:W-:Y:S02]  /*5d70*/  PRMT R5, R114, 0x5432, R114 ;  /* 0x0000543272057816 */ /* 0x000fe40000000072 */
[----:B------:R-:W-:-:S05]  /*5d80*/  PRMT R4, R112, 0x5432, R112 ;  /* 0x0000543270047816 */ /* 0x000fca0000000070 */
[----:B------:R1:W-:Y:S01]  /*5d90*/  STSM.16.M88.4 [R0], R4 ;  /* 0x0000000400007844 */ /* 0x0003e20000000200 */
[----:B------:R4:W-:Y:S06]  /*5da0*/  MEMBAR.ALL.CTA ;  /* 0x0000000000007992 */ /* 0x0009ec0000008000 */
[----:B----4-:R-:W4:Y:S02]  /*5db0*/  FENCE.VIEW.ASYNC.S ;  /* 0x00000000000073c6 */ /* 0x010f240000000000 */
[----:B----4-:R-:W-:Y:S06]  /*5dc0*/  BAR.SYNC.DEFER_BLOCKING 0x1, 0x100 ;  /* 0x0044000000007b1d */ /* 0x010fec0000010000 */
[----:B--23--:R-:W-:Y:S05]  /*5dd0*/  @P0 BRA `(.L_x_22) ;  /* 0x0000000000440947 */ /* 0x00cfea0003800000 */
[----:B------:R-:W-:Y:S01]  /*5de0*/  ULDC.64 UR4, c[0x0][0x198] ;  /* 0x0000660000047ab9 */ /* 0x000fe20000000a00 */
[----:B------:R-:W-:Y:S02]  /*5df0*/  UIADD3 UR8, UR7, 0x6800, URZ ;  /* 0x0000680007087890 */ /* 0x000fe4000fffe03f */
[----:B------:R-:W-:Y:S02]  /*5e00*/  UIADD3 UR14, UP0, UR4, 0x2f0, URZ ;  /* 0x000002f0040e7890 */ /* 0x000fe4000ff1e03f */
[----:B------:R-:W-:Y:S02]  /*5e10*/  UIADD3 UR6, UR7, 0xa800, URZ ;  /* 0x0000a80007067890 */ /* 0x000fe4000fffe03f */
[----:B------:R-:W-:Y:S02]  /*5e20*/  UIADD3.X UR15, URZ, UR5, URZ, UP0, !UPT ;  /* 0x000000053f0f7290 */ /* 0x000fe400087fe43f */
[----:B------:R-:W-:Y:S01]  /*5e30*/  UIADD3 UR5, UR7, 0x8800, URZ ;  /* 0x0000880007057890 */ /* 0x000fe2000fffe03f */
[----:B------:R-:W-:Y:S01]  /*5e40*/  UMOV UR9, URZ ;  /* 0x0000003f00097c82 */ /* 0x000fe20008000000 */
[----:B------:R-:W-:-:S05]  /*5e50*/  UMOV UR4, 0x20 ;  /* 0x0000002000047882 */ /* 0x000fca0000000000 */
[----:B------:R2:W-:Y:S02]  /*5e60*/  UTMASTG.4D [UR8], [UR14], desc[URZ] ;  /* 0x00003f080e0073b5 */ /* 0x0005e40008019000 */
[----:B--2---:R-:W-:Y:S01]  /*5e70*/  UMOV UR8, UR5 ;  /* 0x0000000500087c82 */ /* 0x004fe20008000000 */
[----:B------:R-:W-:Y:S01]  /*5e80*/  UMOV UR9, UR4 ;  /* 0x0000000400097c82 */ /* 0x000fe20008000000 */
[----:B------:R-:W-:Y:S01]  /*5e90*/  UMOV UR4, 0x40 ;  /* 0x0000004000047882 */ /* 0x000fe20000000000 */
[----:B------:R2:W-:Y:S02]  /*5ea0*/  UTMASTG.4D [UR8], [UR14], desc[URZ] ;  /* 0x00003f080e0073b5 */ /* 0x0005e40008019000 */
[----:B--2---:R-:W-:Y:S01]  /*5eb0*/  UMOV UR8, UR6 ;  /* 0x0000000600087c82 */ /* 0x004fe20008000000 */
[----:B------:R-:W-:Y:S02]  /*5ec0*/  UMOV UR9, UR4 ;  /* 0x0000000400097c82 */ /* 0x000fe40008000000 */
[----:B------:R2:W-:Y:S02]  /*5ed0*/  UTMASTG.4D [UR8], [UR14], desc[URZ] ;  /* 0x00003f080e0073b5 */ /* 0x0005e40008019000 */
[----:B--2---:R0:W-:Y:S02]  /*5ee0*/  UTMACMDFLUSH ;  /* 0x00000000000079b7 */ /* 0x0041e40000000000 */
.L_x_22:
[----:B------:R-:W-:Y:S01]  /*5ef0*/  IMAD.U32 R20, R15, 0x10, R20 ;  /* 0x000000100f147824 */ /* 0x000fe200078e0014 */
[----:B------:R-:W-:-:S04]  /*5f00*/  DEPBAR.LE SB0, 0x1 ;  /* 0x000080400000791a */ /* 0x000fc80000000000 */
[----:B------:R-:W-:Y:S02]  /*5f10*/  IADD3 R20, R20, UR7, R20 ;  /* 0x0000000714147c10 */ /* 0x000fe4000fffe014 */
[----:B------:R-:W-:Y:S02]  /*5f20*/  F2FP.F16.F32.PACK_AB R13, R8, R13 ;  /* 0x0000000d080d723e */ /* 0x000fe400000000ff */
[----:B------:R-:W-:Y:S01]  /*5f30*/  F2FP.F16.F32.PACK_AB R15, R31, R30 ;  /* 0x0000001e1f0f723e */ /* 0x000fe200000000ff */
[----:B------:R-:W-:Y:S01]  /*5f40*/  VIADD R20, R20, 0xc800 ;  /* 0x0000c80014147836 */ /* 0x000fe20000000000 */
[----:B------:R-:W-:Y:S02]  /*5f50*/  F2FP.F16.F32.PACK_AB R14, R29, R14 ;  /* 0x0000000e1d0e723e */ /* 0x000fe400000000ff */
[----:B------:R-:W-:Y:S02]  /*5f60*/  F2FP.F16.F32.PACK_AB R12, R25, R12 ;  /* 0x0000000c190c723e */ /* 0x000fe400000000ff */
[----:B------:R-:W-:-:S02]  /*5f70*/  SHF.R.U32.HI R3, RZ, 0x3, R20 ;  /* 0x00000003ff037819 */ /* 0x000fc40000011614 */
[----:B------:R-:W-:Y:S02]  /*5f80*/  F2FP.F16.F32.PACK_AB R23, R28, R23 ;  /* 0x000000171c17723e */ /* 0x000fe400000000ff */
[----:B------:R-:W-:Y:S01]  /*5f90*/  LOP3.LUT R2, R20, 0x10, R3, 0x78, !PT ;  /* 0x0000001014027812 */ /* 0x000fe200078e7803 */
[----:B------:R-:W-:Y:S01]  /*5fa0*/  IMAD.MOV.U32 R3, RZ, RZ, RZ ;  /* 0x000000ffff037224 */ /* 0x000fe200078e00ff */
[----:B------:R-:W-:Y:S02]  /*5fb0*/  F2FP.F16.F32.PACK_AB R22, R37, R22 ;  /* 0x000000162516723e */ /* 0x000fe400000000ff */
[C---:B-1----:R-:W-:Y:S02]  /*5fc0*/  IADD3 R4, P1, R2.reuse, 0x1000, RZ ;  /* 0x0000100002047810 */ /* 0x042fe40007f3e0ff */
[C---:B------:R-:W-:Y:S02]  /*5fd0*/  IADD3 R6, P2, R2.reuse, 0x2000, RZ ;  /* 0x0000200002067810 */ /* 0x040fe40007f5e0ff */
[C---:B------:R-:W-:Y:S01]  /*5fe0*/  IADD3 R10, P3, R2.reuse, 0x4000, RZ ;  /* 0x00004000020a7810 */ /* 0x040fe20007f7e0ff */
[----:B------:R-:W-:Y:S01]  /*5ff0*/  IMAD.X R5, RZ, RZ, RZ, P1 ;  /* 0x000000ffff057224 */ /* 0x000fe200008e06ff */
[C---:B------:R-:W-:Y:S01]  /*6000*/  IADD3 R8, P1, R2.reuse, 0x3000, RZ ;  /* 0x0000300002087810 */ /* 0x040fe20007f3e0ff */
[----:B------:R-:W-:Y:S01]  /*6010*/  IMAD.X R7, RZ, RZ, RZ, P2 ;  /* 0x000000ffff077224 */ /* 0x000fe200010e06ff */
[----:B------:R-:W-:Y:S01]  /*6020*/  MOV R0, R2 ;  /* 0x0000000200007202 */ /* 0x000fe20000000f00 */
[----:B------:R-:W-:Y:S01]  /*6030*/  BAR.SYNC.DEFER_BLOCKING 0x1, 0x100 ;  /* 0x0044000000007b1d */ /* 0x000fe20000010000 */
[----:B------:R-:W-:Y:S01]  /*6040*/  IADD3 R2, P2, R2, 0x5000, RZ ;  /* 0x0000500002027810 */ /* 0x000fe20007f5e0ff */
[----:B------:R-:W-:Y:S01]  /*6050*/  IMAD.X R9, RZ, RZ, RZ, P1 ;  /* 0x000000ffff097224 */ /* 0x000fe200008e06ff */
[----:B------:R-:W-:Y:S01]  /*6060*/  MOV R24, R4 ;  /* 0x0000000400187202 */ /* 0x000fe20000000f00 */
[----:B------:R-:W-:Y:S01]  /*6070*/  IMAD.X R11, RZ, RZ, RZ, P3 ;  /* 0x000000ffff0b7224 */ /* 0x000fe200018e06ff */
[----:B------:R-:W-:Y:S01]  /*6080*/  F2FP.F16.F32.PACK_AB R21, R16, R21 ;  /* 0x000000151015723e */ /* 0x000fe200000000ff */
[----:B------:R-:W-:Y:S01]  /*6090*/  IMAD.X R3, RZ, RZ, RZ, P2 ;  /* 0x000000ffff037224 */ /* 0x000fe200010e06ff */
[----:B------:R-:W-:-:S02]  /*60a0*/  F2FP.F16.F32.PACK_AB R20, R33, R32 ;  /* 0x000000202114723e */ /* 0x000fc400000000ff */
[----:B------:R-:W-:Y:S02]  /*60b0*/  MOV R25, R6 ;  /* 0x0000000600197202 */ /* 0x000fe40000000f00 */
[----:B------:R-:W-:Y:S02]  /*60c0*/  F2FP.F16.F32.PACK_AB R19, R36, R19 ;  /* 0x000000132413723e */ /* 0x000fe400000000ff */
[----:B------:R-:W-:Y:S02]  /*60d0*/  F2FP.F16.F32.PACK_AB R18, R45, R18 ;  /* 0x000000122d12723e */ /* 0x000fe400000000ff */
[----:B------:R-:W-:Y:S02]  /*60e0*/  F2FP.F16.F32.PACK_AB R17, R34, R17 ;  /* 0x000000112211723e */ /* 0x000fe400000000ff */
[----:B------:R-:W-:Y:S02]  /*60f0*/  F2FP.F16.F32.PACK_AB R16, R41, R40 ;  /* 0x000000282910723e */ /* 0x000fe400000000ff */
[----:B------:R-:W-:-:S02]  /*6100*/  MOV R26, R8 ;  /* 0x00000008001a7202 */ /* 0x000fc40000000f00 */
[----:B------:R-:W-:Y:S02]  /*6110*/  F2FP.F16.F32.PACK_AB R9, R59, R58 ;  /* 0x0000003a3b09723e */ /* 0x000fe400000000ff */
[----:B------:R-:W-:Y:S01]  /*6120*/  F2FP.F16.F32.PACK_AB R8, R57, R56 ;  /* 0x000000383908723e */ /* 0x000fe200000000ff */
[----:B------:R1:W-:Y:S01]  /*6130*/  STSM.16.M88.4 [R0], R12 ;  /* 0x0000000c00007844 */ /* 0x0003e20000000200 */
[----:B------:R-:W-:Y:S02]  /*6140*/  MOV R2, R2 ;  /* 0x0000000200027202 */ /* 0x000fe40000000f00 */
[----:B------:R-:W-:Y:S01]  /*6150*/  F2FP.F16.F32.PACK_AB R7, R71, R70 ;  /* 0x000000464707723e */ /* 0x000fe200000000ff */
[----:B------:R2:W-:Y:S01]  /*6160*/  STSM.16.M88.4 [R24], R20 ;  /* 0x0000001418007844 */ /* 0x0005e20000000200 */
[----:B------:R-:W-:Y:S02]  /*6170*/  F2FP.F16.F32.PACK_AB R6, R69, R68 ;  /* 0x000000444506723e */ /* 0x000fe400000000ff */
[----:B------:R-:W-:Y:S01]  /*6180*/  F2FP.F16.F32.PACK_AB R5, R67, R66 ;  /* 0x000000424305723e */ /* 0x000fe200000000ff */
[----:B------:R2:W-:Y:S01]  /*6190*/  STSM.16.M88.4 [R25], R16 ;  /* 0x0000001019007844 */ /* 0x0005e20000000200 */
[----:B------:R-:W-:-:S02]  /*61a0*/  F2FP.F16.F32.PACK_AB R4, R65, R64 ;  /* 0x000000404104723e */ /* 0x000fc400000000ff */
[----:B-1----:R-:W-:Y:S02]  /*61b0*/  MOV R0, R10 ;  /* 0x0000000a00007202 */ /* 0x002fe40000000f00 */
[----:B------:R-:W-:Y:S02]  /*61c0*/  F2FP.F16.F32.PACK_AB R15, R55, R54 ;  /* 0x00000036370f723e */ /* 0x000fe400000000ff */
[----:B------:R-:W-:Y:S02]  /*61d0*/  F2FP.F16.F32.PACK_AB R14, R53, R52 ;  /* 0x00000034350e723e */ /* 0x000fe400000000ff */
[----:B------:R-:W-:Y:S02]  /*61e0*/  F2FP.F16.F32.PACK_AB R13, R51, R50 ;  /* 0x00000032330d723e */ /* 0x000fe400000000ff */
[----:B------:R-:W-:Y:S02]  /*61f0*/  F2FP.F16.F32.PACK_AB R12, R49, R48 ;  /* 0x00000030310c723e */ /* 0x000fe400000000ff */
[----:B------:R-:W-:-:S02]  /*6200*/  F2FP.F16.F32.PACK_AB R11, R63, R62 ;  /* 0x0000003e3f0b723e */ /* 0x000fc400000000ff */
[----:B------:R-:W-:Y:S01]  /*6210*/  F2FP.F16.F32.PACK_AB R10, R61, R60 ;  /* 0x0000003c3d0a723e */ /* 0x000fe200000000ff */
[----:B------:R2:W-:Y:S04]  /*6220*/  STSM.16.M88.4 [R26], R12 ;  /* 0x0000000c1a007844 */ /* 0x0005e80000000200 */
[----:B------:R2:W-:Y:S04]  /*6230*/  STSM.16.M88.4 [R0], R8 ;  /* 0x0000000800007844 */ /* 0x0005e80000000200 */
[----:B------:R2:W-:Y:S01]  /*6240*/  STSM.16.M88.4 [R2], R4 ;  /* 0x0000000402007844 */ /* 0x0005e20000000200 */
[----:B------:R1:W-:Y:S06]  /*6250*/  MEMBAR.ALL.CTA ;  /* 0x0000000000007992 */ /* 0x0003ec0000008000 */
[----:B-1----:R-:W1:Y:S02]  /*6260*/  FENCE.VIEW.ASYNC.S ;  /* 0x00000000000073c6 */ /* 0x002e640000000000 */
[----:B-1----:R-:W-:Y:S06]  /*6270*/  BAR.SYNC.DEFER_BLOCKING 0x1, 0x100 ;  /* 0x0044000000007b1d */ /* 0x002fec0000010000 */
[----:B------:R-:W-:Y:S05]  /*6280*/  @P0 EXIT ;  /* 0x000000000000094d */ /* 0x000fea0003800000 */
[----:B------:R-:W-:Y:S01]  /*6290*/  ULDC.64 UR14, c[0x0][0x198] ;  /* 0x00006600000e7ab9 */ /* 0x000fe20000000a00 */
[----:B------:R-:W-:Y:S02]  /*62a0*/  UIADD3 UR8, UR7, 0xc800, URZ ;  /* 0x0000c80007087890 */ /* 0x000fe4000fffe03f */
[----:B------:R-:W-:Y:S02]  /*62b0*/  UIADD3 UR14, UP0, UR14, 0x270, URZ ;  /* 0x000002700e0e7890 */ /* 0x000fe4000ff1e03f */
[----:B------:R-:W-:Y:S02]  /*62c0*/  UIADD3 UR6, UR7, 0xd800, URZ ;  /* 0x0000d80007067890 */ /* 0x000fe4000fffe03f */
[----:B------:R-:W-:Y:S02]  /*62d0*/  UIADD3.X UR15, URZ, UR15, URZ, UP0, !UPT ;  /* 0x0000000f3f0f7290 */ /* 0x000fe400087fe43f */
[----:B------:R-:W-:Y:S01]  /*62e0*/  UIADD3 UR13, UR7, 0xe800, URZ ;  /* 0x0000e800070d7890 */ /* 0x000fe2000fffe03f */
[----:B------:R-:W-:Y:S01]  /*62f0*/  UMOV UR9, URZ ;  /* 0x0000003f00097c82 */ /* 0x000fe20008000000 */
[----:B------:R-:W-:Y:S01]  /*6300*/  UMOV UR4, 0x10 ;  /* 0x0000001000047882 */ /* 0x000fe20000000000 */
[----:B------:R-:W-:Y:S01]  /*6310*/  UIADD3 UR17, UR7, 0xf800, URZ ;  /* 0x0000f80007117890 */ /* 0x000fe2000fffe03f */
[----:B------:R-:W-:-:S03]  /*6320*/  UMOV UR16, 0x20 ;  /* 0x0000002000107882 */ /* 0x000fc60000000000 */
[----:B------:R1:W-:Y:S01]  /*6330*/  UTMASTG.4D [UR8], [UR14], desc[URZ] ;  /* 0x00003f080e0073b5 */ /* 0x0003e20008019000 */
[----:B------:R-:W-:Y:S01]  /*6340*/  UMOV UR5, 0x30 ;  /* 0x0000003000057882 */ /* 0x000fe20000000000 */
[----:B-1----:R-:W-:Y:S01]  /*6350*/  UMOV UR8, UR6 ;  /* 0x0000000600087c82 */ /* 0x002fe20008000000 */
[----:B------:R-:W-:Y:S01]  /*6360*/  UMOV UR9, UR4 ;  /* 0x0000000400097c82 */ /* 0x000fe20008000000 */
[----:B------:R-:W-:Y:S01]  /*6370*/  UIADD3 UR4, UR7, 0x10800, URZ ;  /* 0x0001080007047890 */ /* 0x000fe2000fffe03f */
[----:B------:R1:W-:Y:S01]  /*6380*/  UTMASTG.4D [UR8], [UR14], desc[URZ] ;  /* 0x00003f080e0073b5 */ /* 0x0003e20008019000 */
[----:B------:R-:W-:Y:S01]  /*6390*/  UIADD3 UR6, UR7, 0x11800, URZ ;  /* 0x0001180007067890 */ /* 0x000fe2000fffe03f */
[----:B-1----:R-:W-:Y:S01]  /*63a0*/  UMOV UR8, UR13 ;  /* 0x0000000d00087c82 */ /* 0x002fe20008000000 */
[----:B------:R-:W-:Y:S02]  /*63b0*/  UMOV UR9, UR16 ;  /* 0x0000001000097c82 */ /* 0x000fe40008000000 */
[----:B------:R1:W-:Y:S02]  /*63c0*/  UTMASTG.4D [UR8], [UR14], desc[URZ] ;  /* 0x00003f080e0073b5 */ /* 0x0003e40008019000 */
[----:B-1----:R-:W-:Y:S01]  /*63d0*/  UMOV UR8, UR17 ;  /* 0x0000001100087c82 */ /* 0x002fe20008000000 */
[----:B------:R-:W-:Y:S01]  /*63e0*/  UMOV UR9, UR5 ;  /* 0x0000000500097c82 */ /* 0x000fe20008000000 */
[----:B------:R-:W-:Y:S01]  /*63f0*/  UMOV UR5, 0x40 ;  /* 0x0000004000057882 */ /* 0x000fe20000000000 */
[----:B------:R1:W-:Y:S02]  /*6400*/  UTMASTG.4D [UR8], [UR14], desc[URZ] ;  /* 0x00003f080e0073b5 */ /* 0x0003e40008019000 */
[----:B-1----:R-:W-:Y:S01]  /*6410*/  UMOV UR8, UR4 ;  /* 0x0000000400087c82 */ /* 0x002fe20008000000 */
[----:B------:R-:W-:Y:S01]  /*6420*/  UMOV UR9, UR5 ;  /* 0x0000000500097c82 */ /* 0x000fe20008000000 */
[----:B------:R-:W-:Y:S01]  /*6430*/  UMOV UR4, 0x50 ;  /* 0x0000005000047882 */ /* 0x000fe20000000000 */
[----:B------:R1:W-:Y:S02]  /*6440*/  UTMASTG.4D [UR8], [UR14], desc[URZ] ;  /* 0x00003f080e0073b5 */ /* 0x0003e40008019000 */
[----:B-1----:R-:W-:Y:S01]  /*6450*/  UMOV UR8, UR6 ;  /* 0x0000000600087c82 */ /* 0x002fe20008000000 */
[----:B------:R-:W-:-:S02]  /*6460*/  UMOV UR9, UR4 ;  /* 0x0000000400097c82 */ /* 0x000fc40008000000 */
[----:B------:R3:W-:Y:S02]  /*6470*/  UTMASTG.4D [UR8], [UR14], desc[URZ] ;  /* 0x00003f080e0073b5 */ /* 0x0007e40008019000 */
[----:B---3--:R0:W-:Y:S02]  /*6480*/  UTMACMDFLUSH ;  /* 0x00000000000079b7 */ /* 0x0081e40000000000 */
.L_x_13:
[----:B------:R-:W-:-:S04]  /*6490*/  DEPBAR.LE SB0, 0x0 ;  /* 0x000080000000791a */ /* 0x000fc80000000000 */
[----:B------:R-:W-:Y:S05]  /*64a0*/  EXIT ;  /* 0x000000000000794d */ /* 0x000fea0003800000 */
.L_x_3:
[----:B-1----:R-:W-:Y:S02]  /*64b0*/  IMAD.U32 R5, RZ, RZ, UR33 ;  /* 0x00000021ff057e24 */ /* 0x002fe4000f8e00ff */
[----:B------:R-:W-:Y:S02]  /*64c0*/  IMAD.MOV.U32 R2, RZ, RZ, -0x80000000 ;  /* 0x80000000ff027424 */ /* 0x000fe400078e00ff */
[----:B------:R-:W-:-:S04]  /*64d0*/  IMAD.MOV.U32 R3, RZ, RZ, -0x80000000 ;  /* 0x80000000ff037424 */ /* 0x000fc800078e00ff */
[----:B------:R1:W2:Y:S03]  /*64e0*/  SYNCS.PHASECHK.TRANS64.TRYWAIT P0, [R5+URZ+0x10], R3 ;  /* 0x00001003050075a7 */ /* 0x0002a6000800017f */
[----:B--2---:R-:W-:Y:S05]  /*64f0*/  @!P0 NANOSLEEP.SYNCS 0x989680 ;  /* 0x009896800000895d */ /* 0x004fea0003900000 */
[----:B------:R-:W2:Y:S02]  /*6500*/  @!P0 SYNCS.PHASECHK.TRANS64 P0, [R5+URZ+0x10], R3 ;  /* 0x00001003050085a7 */ /* 0x000ea4000800007f */
[----:B--2---:R-:W-:Y:S05]  /*6510*/  @!P0 BRA `(.L_x_3) ;  /* 0xfffffffc00e48947 */ /* 0x004fea000383ffff */
[----:B------:R-:W-:Y:S05]  /*6520*/  BRA `(.L_x_23) ;  /* 0xffffffa000987947 */ /* 0x000fea000383ffff */
.L_x_4:
        /* <DEDUP_REMOVED lines=8> */
.L_x_6:
[----:B------:R-:W-:-:S07]  /*65b0*/  IMAD.MOV.U32 R3, RZ, RZ, R2 ;  /* 0x000000ffff037224 */ /* 0x000fce00078e0002 */
.L_x_25:
[----:B-1----:R-:W-:-:S04]  /*65c0*/  IMAD.U32 R9, RZ, RZ, UR33 ;  /* 0x00000021ff097e24 */ /* 0x002fc8000f8e00ff */
[----:B------:R1:W2:Y:S03]  /*65d0*/  SYNCS.PHASECHK.TRANS64.TRYWAIT P0, [R9+URZ+0x18], R3 ;  /* 0x00001803090075a7 */ /* 0x0002a6000800017f */
[----:B--2---:R-:W-:Y:S05]  /*65e0*/  @!P0 NANOSLEEP.SYNCS 0x989680 ;  /* 0x009896800000895d */ /* 0x004fea0003900000 */
[----:B------:R-:W2:Y:S02]  /*65f0*/  @!P0 SYNCS.PHASECHK.TRANS64 P0, [R9+URZ+0x18], R3 ;  /* 0x00001803090085a7 */ /* 0x000ea4000800007f */
[----:B--2---:R-:W-:Y:S05]  /*6600*/  @!P0 BRA `(.L_x_25) ;  /* 0xfffffffc00ec8947 */ /* 0x004fea000383ffff */
[----:B------:R-:W-:Y:S05]  /*6610*/  BRA `(.L_x_26) ;  /* 0xffffffac00ec7947 */ /* 0x000fea000383ffff */
.L_x_7:
[----:B------:R-:W-:-:S07]  /*6620*/  IMAD.MOV.U32 R3, RZ, RZ, R2 ;  /* 0x000000ffff037224 */ /* 0x000fce00078e0002 */
.L_x_27:
[----:B-1----:R-:W-:-:S04]  /*6630*/  IMAD.U32 R9, RZ, RZ, UR33 ;  /* 0x00000021ff097e24 */ /* 0x002fc8000f8e00ff */
[----:B------:R1:W2:Y:S03]  /*6640*/  SYNCS.PHASECHK.TRANS64.TRYWAIT P0, [R9+URZ+0x38], R3 ;  /* 0x00003803090075a7 */ /* 0x0002a6000800017f */
[----:B--2---:R-:W-:Y:S05]  /*6650*/  @!P0 NANOSLEEP.SYNCS 0x989680 ;  /* 0x009896800000895d */ /* 0x004fea0003900000 */
[----:B------:R-:W2:Y:S02]  /*6660*/  @!P0 SYNCS.PHASECHK.TRANS64 P0, [R9+URZ+0x38], R3 ;  /* 0x00003803090085a7 */ /* 0x000ea4000800007f */
[----:B--2---:R-:W-:Y:S05]  /*6670*/  @!P0 BRA `(.L_x_27) ;  /* 0xfffffffc00ec8947 */ /* 0x004fea000383ffff */
[----:B------:R-:W-:Y:S05]  /*6680*/  BRA `(.L_x_28) ;  /* 0xffffffb000687947 */ /* 0x000fea000383ffff */
.L_x_8:
[----:B------:R-:W-:-:S04]  /*6690*/  IMAD.U32 R2, R6, -0x80000000, RZ ;  /* 0x8000000006027824 */ /* 0x000fc800078e00ff */
[----:B-1----:R-:W-:-:S07]  /*66a0*/  IMAD.MOV.U32 R3, RZ, RZ, R2 ;  /* 0x000000ffff037224 */ /* 0x002fce00078e0002 */
.L_x_29:
[----:B-1----:R-:W-:-:S04]  /*66b0*/  IMAD.U32 R9, RZ, RZ, UR33 ;  /* 0x00000021ff097e24 */ /* 0x002fc8000f8e00ff */
[----:B------:R1:W2:Y:S03]  /*66c0*/  SYNCS.PHASECHK.TRANS64.TRYWAIT P0, [R9+URZ+0x10], R3 ;  /* 0x00001003090075a7 */ /* 0x0002a6000800017f */
[----:B--2---:R-:W-:Y:S05]  /*66d0*/  @!P0 NANOSLEEP.SYNCS 0x989680 ;  /* 0x009896800000895d */ /* 0x004fea0003900000 */
[----:B------:R-:W2:Y:S02]  /*66e0*/  @!P0 SYNCS.PHASECHK.TRANS64 P0, [R9+URZ+0x10], R3 ;  /* 0x00001003090085a7 */ /* 0x000ea4000800007f */
[----:B--2---:R-:W-:Y:S05]  /*66f0*/  @!P0 BRA `(.L_x_29) ;  /* 0xfffffffc00ec8947 */ /* 0x004fea000383ffff */
[----:B------:R-:W-:Y:S05]  /*6700*/  BRA `(.L_x_30) ;  /* 0xffffffb000f47947 */ /* 0x000fea000383ffff */
.L_x_9:
[----:B-1----:R-:W-:-:S07]  /*6710*/  IMAD.MOV.U32 R3, RZ, RZ, R2 ;  /* 0x000000ffff037224 */ /* 0x002fce00078e0002 */
.L_x_31:
[----:B-1----:R-:W-:-:S04]  /*6720*/  IMAD.U32 R9, RZ, RZ, UR33 ;  /* 0x00000021ff097e24 */ /* 0x002fc8000f8e00ff */
[----:B------:R1:W2:Y:S03]  /*6730*/  SYNCS.PHASECHK.TRANS64.TRYWAIT P0, [R9+URZ+0x30], R3 ;  /* 0x00003003090075a7 */ /* 0x0002a6000800017f */
[----:B--2---:R-:W-:Y:S05]  /*6740*/  @!P0 NANOSLEEP.SYNCS 0x989680 ;  /* 0x009896800000895d */ /* 0x004fea0003900000 */
[----:B------:R-:W2:Y:S02]  /*6750*/  @!P0 SYNCS.PHASECHK.TRANS64 P0, [R9+URZ+0x30], R3 ;  /* 0x00003003090085a7 */ /* 0x000ea4000800007f */
[----:B--2---:R-:W-:Y:S05]  /*6760*/  @!P0 BRA `(.L_x_31) ;  /* 0xfffffffc00ec8947 */ /* 0x004fea000383ffff */
[----:B------:R-:W-:Y:S05]  /*6770*/  BRA `(.L_x_32) ;  /* 0xffffffb400847947 */ /* 0x000fea000383ffff */
.L_x_11:
[----:B------:R-:W-:-:S07]  /*6780*/  IMAD.MOV.U32 R3, RZ, RZ, R2 ;  /* 0x000000ffff037224 */ /* 0x000fce00078e0002 */
.L_x_33:
[----:B-1----:R-:W-:-:S04]  /*6790*/  IMAD.U32 R5, RZ, RZ, UR33 ;  /* 0x00000021ff057e24 */ /* 0x002fc8000f8e00ff */
[----:B------:R1:W2:Y:S03]  /*67a0*/  SYNCS.PHASECHK.TRANS64.TRYWAIT P0, [R5+URZ+0x18], R3 ;  /* 0x00001803050075a7 */ /* 0x0002a6000800017f */
[----:B--2---:R-:W-:Y:S05]  /*67b0*/  @!P0 NANOSLEEP.SYNCS 0x989680 ;  /* 0x009896800000895d */ /* 0x004fea0003900000 */
[----:B------:R-:W2:Y:S02]  /*67c0*/  @!P0 SYNCS.PHASECHK.TRANS64 P0, [R5+URZ+0x18], R3 ;  /* 0x00001803050085a7 */ /* 0x000ea4000800007f */
[----:B--2---:R-:W-:Y:S05]  /*67d0*/  @!P0 BRA `(.L_x_33) ;  /* 0xfffffffc00ec8947 */ /* 0x004fea000383ffff */
[----:B------:R-:W-:Y:S05]  /*67e0*/  BRA `(.L_x_34) ;  /* 0xffffffb800707947 */ /* 0x000fea000383ffff */
.L_x_12:
[----:B-1----:R-:W-:-:S07]  /*67f0*/  IMAD.MOV.U32 R3, RZ, RZ, R2 ;  /* 0x000000ffff037224 */ /* 0x002fce00078e0002 */
.L_x_35:
[----:B-1----:R-:W-:-:S04]  /*6800*/  IMAD.U32 R5, RZ, RZ, UR33 ;  /* 0x00000021ff057e24 */ /* 0x002fc8000f8e00ff */
[----:B------:R1:W2:Y:S03]  /*6810*/  SYNCS.PHASECHK.TRANS64.TRYWAIT P0, [R5+URZ+0x38], R3 ;  /* 0x00003803050075a7 */ /* 0x0002a6000800017f */
[----:B--2---:R-:W-:Y:S05]  /*6820*/  @!P0 NANOSLEEP.SYNCS 0x989680 ;  /* 0x009896800000895d */ /* 0x004fea0003900000 */
[----:B------:R-:W2:Y:S02]  /*6830*/  @!P0 SYNCS.PHASECHK.TRANS64 P0, [R5+URZ+0x38], R3 ;  /* 0x00003803050085a7 */ /* 0x000ea4000800007f */
[----:B--2---:R-:W-:Y:S05]  /*6840*/  @!P0 BRA `(.L_x_35) ;  /* 0xfffffffc00ec8947 */ /* 0x004fea000383ffff */
[----:B------:R-:W-:Y:S05]  /*6850*/  BRA `(.L_x_36) ;  /* 0xffffffbc00047947 */ /* 0x000fea000383ffff */
.L_x_18:
[--C-:B------:R-:W-:Y:S02]  /*6860*/  IMAD.MOV.U32 R4, RZ, RZ, R6.reuse ;  /* 0x000000ffff047224 */ /* 0x100fe400078e0006 */
[----:B------:R-:W-:-:S07]  /*6870*/  IMAD.MOV.U32 R5, RZ, RZ, R6 ;  /* 0x000000ffff057224 */ /* 0x000fce00078e0006 */
.L_x_37:
[----:B-1----:R-:W-:-:S04]  /*6880*/  IMAD.U32 R7, RZ, RZ, UR22 ;  /* 0x00000016ff077e24 */ /* 0x002fc8000f8e00ff */
[----:B------:R1:W2:Y:S03]  /*6890*/  SYNCS.PHASECHK.TRANS64.TRYWAIT P0, [R7+URZ], R5 ;  /* 0x00000005070075a7 */ /* 0x0002a6000800017f */
[----:B--2---:R-:W-:Y:S05]  /*68a0*/  @!P0 NANOSLEEP.SYNCS 0x989680 ;  /* 0x009896800000895d */ /* 0x004fea0003900000 */
[----:B------:R-:W2:Y:S02]  /*68b0*/  @!P0 SYNCS.PHASECHK.TRANS64 P0, [R7+URZ], R5 ;  /* 0x00000005070085a7 */ /* 0x000ea4000800007f */
[----:B--2---:R-:W-:Y:S05]  /*68c0*/  @!P0 BRA `(.L_x_37) ;  /* 0xfffffffc00ec8947 */ /* 0x004fea000383ffff */
[----:B------:R-:W-:Y:S05]  /*68d0*/  BRA `(.L_x_17) ;  /* 0xffffffcc00607947 */ /* 0x000fea000383ffff */
.L_x_20:
[----:B------:R-:W-:-:S07]  /*68e0*/  IMAD.MOV.U32 R7, RZ, RZ, R6 ;  /* 0x000000ffff077224 */ /* 0x000fce00078e0006 */
.L_x_38:
[----:B-1----:R-:W-:-:S04]  /*68f0*/  IMAD.U32 R11, RZ, RZ, UR22 ;  /* 0x00000016ff0b7e24 */ /* 0x002fc8000f8e00ff */
[----:B------:R1:W2:Y:S03]  /*6900*/  SYNCS.PHASECHK.TRANS64.TRYWAIT P0, [R11+URZ+0x20], R7 ;  /* 0x000020070b0075a7 */ /* 0x0002a6000800017f */
[----:B--2---:R-:W-:Y:S05]  /*6910*/  @!P0 NANOSLEEP.SYNCS 0x989680 ;  /* 0x009896800000895d */ /* 0x004fea0003900000 */
[----:B------:R-:W2:Y:S02]  /*6920*/  @!P0 SYNCS.PHASECHK.TRANS64 P0, [R11+URZ+0x20], R7 ;  /* 0x000020070b0085a7 */ /* 0x000ea4000800007f */
[----:B--2---:R-:W-:Y:S05]  /*6930*/  @!P0 BRA `(.L_x_38) ;  /* 0xfffffffc00ec8947 */ /* 0x004fea000383ffff */
[----:B------:R-:W-:Y:S05]  /*6940*/  BRA `(.L_x_19) ;  /* 0xffffffcc00e47947 */ /* 0x000fea000383ffff */
.L_x_39:
[----:B------:R-:W-:-:S00]  /*6950*/  BRA `(.L_x_39) ;  /* 0xfffffffc00fc7947 */ /* 0x000fc0000383ffff */
[----:B------:R-:W-:-:S00]  /*6960*/  NOP ;  /* 0x0000000000007918 */ /* 0x000fc00000000000 */
        /* <DEDUP_REMOVED lines=9> */
.L_x_40:


//--------------------- .nv.shared.kernel_cutlass_kernel_flash_attncuteflash_bwd_sm90FlashAttentionBackwardSm90_object_at__tensor0000o9611101213_tensor0000o9611101213_tensor0000o9611101213_tensor0000o9611101213_tensor0000o_0 --------------------------
	.section	.nv.shared.kernel_cutlass_kernel_flash_attncuteflash_bwd_sm90FlashAttentionBackwardSm90_object_at__tensor0000o9611101213_tensor0000o9611101213_tensor0000o9611101213_tensor0000o9611101213_tensor0000o_0,"aw",@nobits
	.sectionflags	@""
	.align	1024
	.zero		1024


//--------------------- .nv.shared.reserved.0     --------------------------
	.section	.nv.shared.reserved.0,"aw",@nobits
	.weak		__nv_reservedSMEM_offset_0_alias
	.size		__nv_reservedSMEM_offset_0_alias, 0, 0
	.other		__nv_reservedSMEM_offset_0_alias,@"STO_CUDA_RESERVED_SHARED STV_DEFAULT"
__nv_reservedSMEM_offset_0_alias:
	.zero		0


//--------------------- .nv.constant0.kernel_cutlass_kernel_flash_attncuteflash_bwd_sm90FlashAttentionBackwardSm90_object_at__tensor0000o9611101213_tensor0000o9611101213_tensor0000o9611101213_tensor0000o9611101213_tensor0000o_0 --------------------------
	.section	.nv.constant0.kernel_cutlass_kernel_flash_attncuteflash_bwd_sm90FlashAttentionBackwardSm90_object_at__tensor0000o9611101213_tensor0000o9611101213_tensor0000o9611101213_tensor0000o9611101213_tensor0000o_0,"a",@progbits
	.sectionflags	@""
	.align	4
.nv.constant0.kernel_cutlass_kernel_flash_attncuteflash_bwd_sm90FlashAttentionBackwardSm90_object_at__tensor0000o9611101213_tensor0000o9611101213_tensor0000o9611101213_tensor0000o9611101213_tensor0000o_0:
	.zero		1564


//--------------------- SYMBOLS --------------------------

	.type		.nv.reservedSmem.offset0,@object
	.size		.nv.reservedSmem.offset0,0x4
